//
// Generated by NVIDIA NVVM Compiler
//
// Compiler Build ID: CL-36424714
// Cuda compilation tools, release 13.0, V13.0.88
// Based on NVVM 20.0.0
//

.version 9.0
.target sm_100
.address_size 64

	// .globl	_Z27findNearestFeatureIdxKernelPfS_Piiiiii

.visible .entry _Z27findNearestFeatureIdxKernelPfS_Piiiiii(
	.param .u64 .ptr .align 1 _Z27findNearestFeatureIdxKernelPfS_Piiiiii_param_0,
	.param .u64 .ptr .align 1 _Z27findNearestFeatureIdxKernelPfS_Piiiiii_param_1,
	.param .u64 .ptr .align 1 _Z27findNearestFeatureIdxKernelPfS_Piiiiii_param_2,
	.param .u32 _Z27findNearestFeatureIdxKernelPfS_Piiiiii_param_3,
	.param .u32 _Z27findNearestFeatureIdxKernelPfS_Piiiiii_param_4,
	.param .u32 _Z27findNearestFeatureIdxKernelPfS_Piiiiii_param_5,
	.param .u32 _Z27findNearestFeatureIdxKernelPfS_Piiiiii_param_6,
	.param .u32 _Z27findNearestFeatureIdxKernelPfS_Piiiiii_param_7
)
{
	.reg .pred 	%p<39>;
	.reg .b32 	%r<87>;
	.reg .b32 	%f<106>;
	.reg .b64 	%rd<45>;

	ld.param.u64 	%rd13, [_Z27findNearestFeatureIdxKernelPfS_Piiiiii_param_0];
	ld.param.u64 	%rd11, [_Z27findNearestFeatureIdxKernelPfS_Piiiiii_param_1];
	ld.param.u32 	%r42, [_Z27findNearestFeatureIdxKernelPfS_Piiiiii_param_3];
	ld.param.u32 	%r38, [_Z27findNearestFeatureIdxKernelPfS_Piiiiii_param_4];
	ld.param.u32 	%r39, [_Z27findNearestFeatureIdxKernelPfS_Piiiiii_param_5];
	ld.param.u32 	%r40, [_Z27findNearestFeatureIdxKernelPfS_Piiiiii_param_6];
	ld.param.u32 	%r41, [_Z27findNearestFeatureIdxKernelPfS_Piiiiii_param_7];
	cvta.to.global.u64 	%rd1, %rd13;
	mov.u32 	%r43, %tid.x;
	mov.u32 	%r44, %ctaid.x;
	mov.u32 	%r45, %ntid.x;
	mad.lo.s32 	%r1, %r44, %r45, %r43;
	mov.u32 	%r46, %tid.y;
	mov.u32 	%r47, %ctaid.y;
	mov.u32 	%r48, %ntid.y;
	mad.lo.s32 	%r2, %r47, %r48, %r46;
	setp.ge.s32 	%p1, %r2, %r39;
	setp.ge.s32 	%p2, %r1, %r42;
	or.pred  	%p3, %p2, %p1;
	@%p3 bra 	$L__BB0_25;
	cvta.to.global.u64 	%rd2, %rd11;
	mad.lo.s32 	%r3, %r39, %r1, %r2;
	mul.lo.s32 	%r50, %r3, %r40;
	cvt.s64.s32 	%rd3, %r50;
	setp.lt.s32 	%p4, %r38, 1;
	mov.b32 	%r86, 0;
	@%p4 bra 	$L__BB0_24;
	setp.lt.s32 	%p5, %r40, 1;
	@%p5 bra 	$L__BB0_18;
	and.b32  	%r4, %r40, 7;
	and.b32  	%r5, %r40, 3;
	and.b32  	%r6, %r40, 2147483640;
	and.b32  	%r7, %r40, 1;
	neg.s32 	%r8, %r6;
	mul.lo.s32 	%r9, %r38, %r1;
	mov.f32 	%f93, 0f7F7FFFFF;
	mov.b32 	%r71, 0;
	mov.u32 	%r86, %r71;
$L__BB0_4:
	setp.ne.s32 	%p27, %r41, 0;
	setp.eq.s32 	%p28, %r71, %r2;
	and.pred  	%p29, %p27, %p28;
	@%p29 bra 	$L__BB0_17;
	setp.lt.u32 	%p30, %r40, 8;
	add.s32 	%r68, %r71, %r9;
	mul.lo.s32 	%r69, %r68, %r40;
	cvt.s64.s32 	%rd4, %r69;
	mov.f32 	%f102, 0f00000000;
	mov.b32 	%r76, 0;
	@%p30 bra 	$L__BB0_8;
	shl.b64 	%rd14, %rd3, 2;
	add.s64 	%rd15, %rd14, %rd2;
	add.s64 	%rd43, %rd15, 16;
	shl.b64 	%rd16, %rd4, 2;
	add.s64 	%rd17, %rd1, %rd16;
	add.s64 	%rd44, %rd17, 16;
	mov.f32 	%f102, 0f00000000;
	mov.u32 	%r73, %r8;
$L__BB0_7:
	.pragma "nounroll";
	ld.global.f32 	%f35, [%rd44+-16];
	ld.global.f32 	%f36, [%rd43+-16];
	sub.f32 	%f37, %f35, %f36;
	fma.rn.f32 	%f38, %f37, %f37, %f102;
	ld.global.f32 	%f39, [%rd44+-12];
	ld.global.f32 	%f40, [%rd43+-12];
	sub.f32 	%f41, %f39, %f40;
	fma.rn.f32 	%f42, %f41, %f41, %f38;
	ld.global.f32 	%f43, [%rd44+-8];
	ld.global.f32 	%f44, [%rd43+-8];
	sub.f32 	%f45, %f43, %f44;
	fma.rn.f32 	%f46, %f45, %f45, %f42;
	ld.global.f32 	%f47, [%rd44+-4];
	ld.global.f32 	%f48, [%rd43+-4];
	sub.f32 	%f49, %f47, %f48;
	fma.rn.f32 	%f50, %f49, %f49, %f46;
	ld.global.f32 	%f51, [%rd44];
	ld.global.f32 	%f52, [%rd43];
	sub.f32 	%f53, %f51, %f52;
	fma.rn.f32 	%f54, %f53, %f53, %f50;
	ld.global.f32 	%f55, [%rd44+4];
	ld.global.f32 	%f56, [%rd43+4];
	sub.f32 	%f57, %f55, %f56;
	fma.rn.f32 	%f58, %f57, %f57, %f54;
	ld.global.f32 	%f59, [%rd44+8];
	ld.global.f32 	%f60, [%rd43+8];
	sub.f32 	%f61, %f59, %f60;
	fma.rn.f32 	%f62, %f61, %f61, %f58;
	ld.global.f32 	%f63, [%rd44+12];
	ld.global.f32 	%f64, [%rd43+12];
	sub.f32 	%f65, %f63, %f64;
	fma.rn.f32 	%f102, %f65, %f65, %f62;
	add.s32 	%r73, %r73, 8;
	add.s64 	%rd44, %rd44, 32;
	add.s64 	%rd43, %rd43, 32;
	setp.eq.s32 	%p31, %r73, 0;
	mov.u32 	%r76, %r6;
	@%p31 bra 	$L__BB0_8;
	bra.uni 	$L__BB0_7;
$L__BB0_8:
	setp.eq.s32 	%p32, %r4, 0;
	@%p32 bra 	$L__BB0_16;
	add.s32 	%r70, %r4, -1;
	setp.lt.u32 	%p33, %r70, 3;
	@%p33 bra 	$L__BB0_11;
	cvt.u64.u32 	%rd18, %r76;
	add.s64 	%rd19, %rd18, %rd4;
	shl.b64 	%rd20, %rd19, 2;
	add.s64 	%rd21, %rd1, %rd20;
	ld.global.f32 	%f67, [%rd21];
	add.s64 	%rd22, %rd18, %rd3;
	shl.b64 	%rd23, %rd22, 2;
	add.s64 	%rd24, %rd2, %rd23;
	ld.global.f32 	%f68, [%rd24];
	sub.f32 	%f69, %f67, %f68;
	fma.rn.f32 	%f70, %f69, %f69, %f102;
	ld.global.f32 	%f71, [%rd21+4];
	ld.global.f32 	%f72, [%rd24+4];
	sub.f32 	%f73, %f71, %f72;
	fma.rn.f32 	%f74, %f73, %f73, %f70;
	ld.global.f32 	%f75, [%rd21+8];
	ld.global.f32 	%f76, [%rd24+8];
	sub.f32 	%f77, %f75, %f76;
	fma.rn.f32 	%f78, %f77, %f77, %f74;
	ld.global.f32 	%f79, [%rd21+12];
	ld.global.f32 	%f80, [%rd24+12];
	sub.f32 	%f81, %f79, %f80;
	fma.rn.f32 	%f102, %f81, %f81, %f78;
	add.s32 	%r76, %r76, 4;
$L__BB0_11:
	setp.eq.s32 	%p34, %r5, 0;
	@%p34 bra 	$L__BB0_16;
	setp.eq.s32 	%p35, %r5, 1;
	@%p35 bra 	$L__BB0_14;
	cvt.u64.u32 	%rd25, %r76;
	add.s64 	%rd26, %rd25, %rd4;
	shl.b64 	%rd27, %rd26, 2;
	add.s64 	%rd28, %rd1, %rd27;
	ld.global.f32 	%f83, [%rd28];
	add.s64 	%rd29, %rd25, %rd3;
	shl.b64 	%rd30, %rd29, 2;
	add.s64 	%rd31, %rd2, %rd30;
	ld.global.f32 	%f84, [%rd31];
	sub.f32 	%f85, %f83, %f84;
	fma.rn.f32 	%f86, %f85, %f85, %f102;
	ld.global.f32 	%f87, [%rd28+4];
	ld.global.f32 	%f88, [%rd31+4];
	sub.f32 	%f89, %f87, %f88;
	fma.rn.f32 	%f102, %f89, %f89, %f86;
	add.s32 	%r76, %r76, 2;
$L__BB0_14:
	setp.eq.s32 	%p36, %r7, 0;
	@%p36 bra 	$L__BB0_16;
	cvt.u64.u32 	%rd32, %r76;
	add.s64 	%rd33, %rd32, %rd4;
	shl.b64 	%rd34, %rd33, 2;
	add.s64 	%rd35, %rd1, %rd34;
	ld.global.f32 	%f90, [%rd35];
	add.s64 	%rd36, %rd32, %rd3;
	shl.b64 	%rd37, %rd36, 2;
	add.s64 	%rd38, %rd2, %rd37;
	ld.global.f32 	%f91, [%rd38];
	sub.f32 	%f92, %f90, %f91;
	fma.rn.f32 	%f102, %f92, %f92, %f102;
$L__BB0_16:
	setp.lt.f32 	%p37, %f102, %f93;
	selp.f32 	%f93, %f102, %f93, %p37;
	selp.b32 	%r86, %r71, %r86, %p37;
$L__BB0_17:
	add.s32 	%r71, %r71, 1;
	setp.eq.s32 	%p38, %r71, %r38;
	@%p38 bra 	$L__BB0_24;
	bra.uni 	$L__BB0_4;
$L__BB0_18:
	and.b32  	%r22, %r38, 3;
	setp.lt.u32 	%p6, %r38, 4;
	mov.f32 	%f104, 0f7F7FFFFF;
	mov.b32 	%r83, 0;
	mov.u32 	%r86, %r83;
	@%p6 bra 	$L__BB0_21;
	and.b32  	%r83, %r38, 2147483644;
	mov.f32 	%f104, 0f7F7FFFFF;
	mov.b32 	%r78, 0;
	mov.u32 	%r86, %r78;
$L__BB0_20:
	setp.ne.s32 	%p7, %r41, 0;
	setp.eq.s32 	%p8, %r78, %r2;
	and.pred  	%p9, %p7, %p8;
	setp.gt.f32 	%p10, %f104, 0f00000000;
	selp.f32 	%f23, 0f00000000, %f104, %p10;
	selp.b32 	%r54, %r78, %r86, %p10;
	selp.f32 	%f24, %f104, %f23, %p9;
	selp.b32 	%r55, %r86, %r54, %p9;
	add.s32 	%r56, %r78, 1;
	setp.eq.s32 	%p11, %r56, %r2;
	and.pred  	%p12, %p7, %p11;
	setp.gt.f32 	%p13, %f24, 0f00000000;
	selp.f32 	%f25, 0f00000000, %f24, %p13;
	selp.b32 	%r57, %r56, %r55, %p13;
	selp.f32 	%f26, %f24, %f25, %p12;
	selp.b32 	%r58, %r55, %r57, %p12;
	add.s32 	%r59, %r78, 2;
	setp.eq.s32 	%p14, %r59, %r2;
	and.pred  	%p15, %p7, %p14;
	setp.gt.f32 	%p16, %f26, 0f00000000;
	selp.f32 	%f27, 0f00000000, %f26, %p16;
	selp.b32 	%r60, %r59, %r58, %p16;
	selp.f32 	%f28, %f26, %f27, %p15;
	selp.b32 	%r61, %r58, %r60, %p15;
	add.s32 	%r62, %r78, 3;
	setp.eq.s32 	%p17, %r62, %r2;
	and.pred  	%p18, %p7, %p17;
	setp.gt.f32 	%p19, %f28, 0f00000000;
	selp.f32 	%f29, 0f00000000, %f28, %p19;
	selp.b32 	%r63, %r62, %r61, %p19;
	selp.f32 	%f104, %f28, %f29, %p18;
	selp.b32 	%r86, %r61, %r63, %p18;
	add.s32 	%r78, %r78, 4;
	setp.ne.s32 	%p20, %r78, %r83;
	@%p20 bra 	$L__BB0_20;
$L__BB0_21:
	setp.eq.s32 	%p21, %r22, 0;
	@%p21 bra 	$L__BB0_24;
	mov.b32 	%r85, 0;
$L__BB0_23:
	.pragma "nounroll";
	setp.ne.s32 	%p22, %r41, 0;
	setp.eq.s32 	%p23, %r83, %r2;
	and.pred  	%p24, %p22, %p23;
	setp.gt.f32 	%p25, %f104, 0f00000000;
	selp.f32 	%f30, 0f00000000, %f104, %p25;
	selp.b32 	%r65, %r83, %r86, %p25;
	selp.f32 	%f104, %f104, %f30, %p24;
	selp.b32 	%r86, %r86, %r65, %p24;
	add.s32 	%r83, %r83, 1;
	add.s32 	%r85, %r85, 1;
	setp.ne.s32 	%p26, %r85, %r22;
	@%p26 bra 	$L__BB0_23;
$L__BB0_24:
	ld.param.u64 	%rd42, [_Z27findNearestFeatureIdxKernelPfS_Piiiiii_param_2];
	cvta.to.global.u64 	%rd39, %rd42;
	mul.wide.s32 	%rd40, %r3, 4;
	add.s64 	%rd41, %rd39, %rd40;
	st.global.u32 	[%rd41], %r86;
$L__BB0_25:
	ret;

}
	// .globl	_Z41findFirstAndSecondNearestFeatureIdxKernelPfS_PiS_iiiii
.visible .entry _Z41findFirstAndSecondNearestFeatureIdxKernelPfS_PiS_iiiii(
	.param .u64 .ptr .align 1 _Z41findFirstAndSecondNearestFeatureIdxKernelPfS_PiS_iiiii_param_0,
	.param .u64 .ptr .align 1 _Z41findFirstAndSecondNearestFeatureIdxKernelPfS_PiS_iiiii_param_1,
	.param .u64 .ptr .align 1 _Z41findFirstAndSecondNearestFeatureIdxKernelPfS_PiS_iiiii_param_2,
	.param .u64 .ptr .align 1 _Z41findFirstAndSecondNearestFeatureIdxKernelPfS_PiS_iiiii_param_3,
	.param .u32 _Z41findFirstAndSecondNearestFeatureIdxKernelPfS_PiS_iiiii_param_4,
	.param .u32 _Z41findFirstAndSecondNearestFeatureIdxKernelPfS_PiS_iiiii_param_5,
	.param .u32 _Z41findFirstAndSecondNearestFeatureIdxKernelPfS_PiS_iiiii_param_6,
	.param .u32 _Z41findFirstAndSecondNearestFeatureIdxKernelPfS_PiS_iiiii_param_7,
	.param .u32 _Z41findFirstAndSecondNearestFeatureIdxKernelPfS_PiS_iiiii_param_8
)
{
	.reg .pred 	%p<48>;
	.reg .b32 	%r<120>;
	.reg .b32 	%f<146>;
	.reg .b64 	%rd<47>;

	ld.param.u64 	%rd14, [_Z41findFirstAndSecondNearestFeatureIdxKernelPfS_PiS_iiiii_param_0];
	ld.param.u64 	%rd11, [_Z41findFirstAndSecondNearestFeatureIdxKernelPfS_PiS_iiiii_param_1];
	ld.param.u64 	%rd12, [_Z41findFirstAndSecondNearestFeatureIdxKernelPfS_PiS_iiiii_param_2];
	ld.param.u64 	%rd13, [_Z41findFirstAndSecondNearestFeatureIdxKernelPfS_PiS_iiiii_param_3];
	ld.param.u32 	%r65, [_Z41findFirstAndSecondNearestFeatureIdxKernelPfS_PiS_iiiii_param_4];
	ld.param.u32 	%r61, [_Z41findFirstAndSecondNearestFeatureIdxKernelPfS_PiS_iiiii_param_5];
	ld.param.u32 	%r62, [_Z41findFirstAndSecondNearestFeatureIdxKernelPfS_PiS_iiiii_param_6];
	ld.param.u32 	%r63, [_Z41findFirstAndSecondNearestFeatureIdxKernelPfS_PiS_iiiii_param_7];
	ld.param.u32 	%r64, [_Z41findFirstAndSecondNearestFeatureIdxKernelPfS_PiS_iiiii_param_8];
	cvta.to.global.u64 	%rd1, %rd14;
	mov.u32 	%r66, %tid.x;
	mov.u32 	%r67, %ctaid.x;
	mov.u32 	%r68, %ntid.x;
	mad.lo.s32 	%r1, %r67, %r68, %r66;
	mov.u32 	%r69, %tid.y;
	mov.u32 	%r70, %ctaid.y;
	mov.u32 	%r71, %ntid.y;
	mad.lo.s32 	%r2, %r70, %r71, %r69;
	setp.ge.s32 	%p1, %r2, %r62;
	setp.ge.s32 	%p2, %r1, %r65;
	or.pred  	%p3, %p2, %p1;
	@%p3 bra 	$L__BB1_41;
	cvta.to.global.u64 	%rd2, %rd11;
	mul.lo.s32 	%r3, %r62, %r1;
	add.s32 	%r73, %r3, %r2;
	mul.lo.s32 	%r74, %r73, %r63;
	cvt.s64.s32 	%rd3, %r74;
	setp.lt.s32 	%p4, %r61, 1;
	mov.b32 	%r91, 0;
	mov.f32 	%f125, 0f7F7FFFFF;
	mov.f32 	%f118, %f125;
	mov.u32 	%r92, %r91;
	@%p4 bra 	$L__BB1_40;
	setp.lt.s32 	%p5, %r63, 1;
	@%p5 bra 	$L__BB1_19;
	and.b32  	%r4, %r63, 7;
	and.b32  	%r5, %r63, 3;
	and.b32  	%r6, %r63, 2147483640;
	and.b32  	%r7, %r63, 1;
	neg.s32 	%r8, %r6;
	shl.b64 	%rd15, %rd3, 2;
	add.s64 	%rd16, %rd15, %rd2;
	add.s64 	%rd4, %rd16, 16;
	mul.lo.s32 	%r9, %r61, %r1;
	mov.f32 	%f118, 0f7F7FFFFF;
	mov.b32 	%r87, 0;
	mov.u32 	%r92, %r87;
	mov.u32 	%r91, %r87;
	mov.f32 	%f125, %f118;
$L__BB1_4:
	mov.f32 	%f2, %f125;
	mov.f32 	%f1, %f118;
	mov.u32 	%r12, %r91;
	mov.u32 	%r11, %r92;
	setp.ne.s32 	%p35, %r64, 0;
	setp.eq.s32 	%p36, %r87, %r2;
	and.pred  	%p37, %p35, %p36;
	@%p37 bra 	$L__BB1_18;
	setp.lt.u32 	%p38, %r63, 8;
	add.s32 	%r81, %r87, %r9;
	mul.lo.s32 	%r82, %r81, %r63;
	cvt.s64.s32 	%rd5, %r82;
	mov.f32 	%f125, 0f00000000;
	mov.b32 	%r94, 0;
	@%p38 bra 	$L__BB1_8;
	shl.b64 	%rd17, %rd5, 2;
	add.s64 	%rd18, %rd1, %rd17;
	add.s64 	%rd46, %rd18, 16;
	mov.f32 	%f125, 0f00000000;
	mov.u64 	%rd45, %rd4;
	mov.u32 	%r90, %r8;
$L__BB1_7:
	.pragma "nounroll";
	ld.global.f32 	%f56, [%rd46+-16];
	ld.global.f32 	%f57, [%rd45+-16];
	sub.f32 	%f58, %f56, %f57;
	fma.rn.f32 	%f59, %f58, %f58, %f125;
	ld.global.f32 	%f60, [%rd46+-12];
	ld.global.f32 	%f61, [%rd45+-12];
	sub.f32 	%f62, %f60, %f61;
	fma.rn.f32 	%f63, %f62, %f62, %f59;
	ld.global.f32 	%f64, [%rd46+-8];
	ld.global.f32 	%f65, [%rd45+-8];
	sub.f32 	%f66, %f64, %f65;
	fma.rn.f32 	%f67, %f66, %f66, %f63;
	ld.global.f32 	%f68, [%rd46+-4];
	ld.global.f32 	%f69, [%rd45+-4];
	sub.f32 	%f70, %f68, %f69;
	fma.rn.f32 	%f71, %f70, %f70, %f67;
	ld.global.f32 	%f72, [%rd46];
	ld.global.f32 	%f73, [%rd45];
	sub.f32 	%f74, %f72, %f73;
	fma.rn.f32 	%f75, %f74, %f74, %f71;
	ld.global.f32 	%f76, [%rd46+4];
	ld.global.f32 	%f77, [%rd45+4];
	sub.f32 	%f78, %f76, %f77;
	fma.rn.f32 	%f79, %f78, %f78, %f75;
	ld.global.f32 	%f80, [%rd46+8];
	ld.global.f32 	%f81, [%rd45+8];
	sub.f32 	%f82, %f80, %f81;
	fma.rn.f32 	%f83, %f82, %f82, %f79;
	ld.global.f32 	%f84, [%rd46+12];
	ld.global.f32 	%f85, [%rd45+12];
	sub.f32 	%f86, %f84, %f85;
	fma.rn.f32 	%f125, %f86, %f86, %f83;
	add.s32 	%r90, %r90, 8;
	add.s64 	%rd46, %rd46, 32;
	add.s64 	%rd45, %rd45, 32;
	setp.eq.s32 	%p39, %r90, 0;
	mov.u32 	%r94, %r6;
	@%p39 bra 	$L__BB1_8;
	bra.uni 	$L__BB1_7;
$L__BB1_8:
	setp.eq.s32 	%p40, %r4, 0;
	@%p40 bra 	$L__BB1_16;
	add.s32 	%r83, %r4, -1;
	setp.lt.u32 	%p41, %r83, 3;
	@%p41 bra 	$L__BB1_11;
	cvt.u64.u32 	%rd19, %r94;
	add.s64 	%rd20, %rd19, %rd5;
	shl.b64 	%rd21, %rd20, 2;
	add.s64 	%rd22, %rd1, %rd21;
	ld.global.f32 	%f88, [%rd22];
	add.s64 	%rd23, %rd19, %rd3;
	shl.b64 	%rd24, %rd23, 2;
	add.s64 	%rd25, %rd2, %rd24;
	ld.global.f32 	%f89, [%rd25];
	sub.f32 	%f90, %f88, %f89;
	fma.rn.f32 	%f91, %f90, %f90, %f125;
	ld.global.f32 	%f92, [%rd22+4];
	ld.global.f32 	%f93, [%rd25+4];
	sub.f32 	%f94, %f92, %f93;
	fma.rn.f32 	%f95, %f94, %f94, %f91;
	ld.global.f32 	%f96, [%rd22+8];
	ld.global.f32 	%f97, [%rd25+8];
	sub.f32 	%f98, %f96, %f97;
	fma.rn.f32 	%f99, %f98, %f98, %f95;
	ld.global.f32 	%f100, [%rd22+12];
	ld.global.f32 	%f101, [%rd25+12];
	sub.f32 	%f102, %f100, %f101;
	fma.rn.f32 	%f125, %f102, %f102, %f99;
	add.s32 	%r94, %r94, 4;
$L__BB1_11:
	setp.eq.s32 	%p42, %r5, 0;
	@%p42 bra 	$L__BB1_16;
	setp.eq.s32 	%p43, %r5, 1;
	@%p43 bra 	$L__BB1_14;
	cvt.u64.u32 	%rd26, %r94;
	add.s64 	%rd27, %rd26, %rd5;
	shl.b64 	%rd28, %rd27, 2;
	add.s64 	%rd29, %rd1, %rd28;
	ld.global.f32 	%f104, [%rd29];
	add.s64 	%rd30, %rd26, %rd3;
	shl.b64 	%rd31, %rd30, 2;
	add.s64 	%rd32, %rd2, %rd31;
	ld.global.f32 	%f105, [%rd32];
	sub.f32 	%f106, %f104, %f105;
	fma.rn.f32 	%f107, %f106, %f106, %f125;
	ld.global.f32 	%f108, [%rd29+4];
	ld.global.f32 	%f109, [%rd32+4];
	sub.f32 	%f110, %f108, %f109;
	fma.rn.f32 	%f125, %f110, %f110, %f107;
	add.s32 	%r94, %r94, 2;
$L__BB1_14:
	setp.eq.s32 	%p44, %r7, 0;
	@%p44 bra 	$L__BB1_16;
	cvt.u64.u32 	%rd33, %r94;
	add.s64 	%rd34, %rd33, %rd5;
	shl.b64 	%rd35, %rd34, 2;
	add.s64 	%rd36, %rd1, %rd35;
	ld.global.f32 	%f111, [%rd36];
	add.s64 	%rd37, %rd33, %rd3;
	shl.b64 	%rd38, %rd37, 2;
	add.s64 	%rd39, %rd2, %rd38;
	ld.global.f32 	%f112, [%rd39];
	sub.f32 	%f113, %f111, %f112;
	fma.rn.f32 	%f125, %f113, %f113, %f125;
$L__BB1_16:
	setp.lt.f32 	%p45, %f125, %f2;
	mov.f32 	%f118, %f2;
	mov.u32 	%r91, %r87;
	mov.u32 	%r92, %r12;
	@%p45 bra 	$L__BB1_18;
	setp.lt.f32 	%p46, %f125, %f1;
	selp.f32 	%f118, %f125, %f1, %p46;
	selp.b32 	%r92, %r87, %r11, %p46;
	mov.f32 	%f125, %f2;
	mov.u32 	%r91, %r12;
$L__BB1_18:
	add.s32 	%r87, %r87, 1;
	setp.eq.s32 	%p47, %r87, %r61;
	@%p47 bra 	$L__BB1_40;
	bra.uni 	$L__BB1_4;
$L__BB1_19:
	and.b32  	%r24, %r61, 3;
	setp.lt.u32 	%p6, %r61, 4;
	mov.f32 	%f118, 0f7F7FFFFF;
	mov.b32 	%r112, 0;
	mov.u32 	%r92, %r112;
	mov.u32 	%r91, %r112;
	mov.f32 	%f125, %f118;
	@%p6 bra 	$L__BB1_34;
	and.b32  	%r112, %r61, 2147483644;
	mov.f32 	%f118, 0f7F7FFFFF;
	mov.b32 	%r96, 0;
	mov.u32 	%r92, %r96;
	mov.u32 	%r91, %r96;
$L__BB1_21:
	setp.ne.s32 	%p7, %r64, 0;
	setp.eq.s32 	%p8, %r96, %r2;
	and.pred  	%p9, %p7, %p8;
	mov.f32 	%f128, %f125;
	mov.f32 	%f129, %f118;
	mov.u32 	%r99, %r91;
	mov.u32 	%r100, %r92;
	@%p9 bra 	$L__BB1_24;
	setp.gt.f32 	%p10, %f125, 0f00000000;
	mov.f32 	%f128, 0f00000000;
	mov.f32 	%f129, %f125;
	mov.u32 	%r99, %r96;
	mov.u32 	%r100, %r91;
	@%p10 bra 	$L__BB1_24;
	setp.gt.f32 	%p11, %f118, 0f00000000;
	selp.f32 	%f129, 0f00000000, %f118, %p11;
	selp.b32 	%r100, %r96, %r92, %p11;
	mov.f32 	%f128, %f125;
	mov.u32 	%r99, %r91;
$L__BB1_24:
	setp.ne.s32 	%p12, %r64, 0;
	add.s32 	%r32, %r96, 1;
	setp.eq.s32 	%p13, %r32, %r2;
	and.pred  	%p14, %p12, %p13;
	mov.f32 	%f130, %f128;
	mov.f32 	%f131, %f129;
	mov.u32 	%r101, %r99;
	mov.u32 	%r102, %r100;
	@%p14 bra 	$L__BB1_27;
	setp.gt.f32 	%p15, %f128, 0f00000000;
	mov.f32 	%f130, 0f00000000;
	mov.f32 	%f131, %f128;
	mov.u32 	%r101, %r32;
	mov.u32 	%r102, %r99;
	@%p15 bra 	$L__BB1_27;
	setp.gt.f32 	%p16, %f129, 0f00000000;
	selp.f32 	%f131, 0f00000000, %f129, %p16;
	selp.b32 	%r102, %r32, %r100, %p16;
	mov.f32 	%f130, %f128;
	mov.u32 	%r101, %r99;
$L__BB1_27:
	setp.ne.s32 	%p17, %r64, 0;
	add.s32 	%r36, %r96, 2;
	setp.eq.s32 	%p18, %r36, %r2;
	and.pred  	%p19, %p17, %p18;
	mov.f32 	%f132, %f130;
	mov.f32 	%f133, %f131;
	mov.u32 	%r103, %r101;
	mov.u32 	%r104, %r102;
	@%p19 bra 	$L__BB1_30;
	setp.gt.f32 	%p20, %f130, 0f00000000;
	mov.f32 	%f132, 0f00000000;
	mov.f32 	%f133, %f130;
	mov.u32 	%r103, %r36;
	mov.u32 	%r104, %r101;
	@%p20 bra 	$L__BB1_30;
	setp.gt.f32 	%p21, %f131, 0f00000000;
	selp.f32 	%f133, 0f00000000, %f131, %p21;
	selp.b32 	%r104, %r36, %r102, %p21;
	mov.f32 	%f132, %f130;
	mov.u32 	%r103, %r101;
$L__BB1_30:
	setp.ne.s32 	%p22, %r64, 0;
	add.s32 	%r40, %r96, 3;
	setp.eq.s32 	%p23, %r40, %r2;
	and.pred  	%p24, %p22, %p23;
	mov.f32 	%f125, %f132;
	mov.f32 	%f118, %f133;
	mov.u32 	%r91, %r103;
	mov.u32 	%r92, %r104;
	@%p24 bra 	$L__BB1_33;
	setp.gt.f32 	%p25, %f132, 0f00000000;
	mov.f32 	%f125, 0f00000000;
	mov.f32 	%f118, %f132;
	mov.u32 	%r91, %r40;
	mov.u32 	%r92, %r103;
	@%p25 bra 	$L__BB1_33;
	setp.gt.f32 	%p26, %f133, 0f00000000;
	selp.f32 	%f118, 0f00000000, %f133, %p26;
	selp.b32 	%r92, %r40, %r104, %p26;
	mov.f32 	%f125, %f132;
	mov.u32 	%r91, %r103;
$L__BB1_33:
	add.s32 	%r96, %r96, 4;
	setp.ne.s32 	%p27, %r96, %r112;
	@%p27 bra 	$L__BB1_21;
$L__BB1_34:
	setp.eq.s32 	%p28, %r24, 0;
	@%p28 bra 	$L__BB1_40;
	mov.b32 	%r115, 0;
$L__BB1_36:
	.pragma "nounroll";
	mov.f32 	%f37, %f125;
	mov.f32 	%f36, %f118;
	mov.u32 	%r52, %r91;
	mov.u32 	%r51, %r92;
	setp.ne.s32 	%p29, %r64, 0;
	setp.eq.s32 	%p30, %r112, %r2;
	and.pred  	%p31, %p29, %p30;
	@%p31 bra 	$L__BB1_39;
	setp.gt.f32 	%p32, %f37, 0f00000000;
	mov.f32 	%f125, 0f00000000;
	mov.f32 	%f118, %f37;
	mov.u32 	%r91, %r112;
	mov.u32 	%r92, %r52;
	@%p32 bra 	$L__BB1_39;
	setp.gt.f32 	%p33, %f36, 0f00000000;
	selp.f32 	%f118, 0f00000000, %f36, %p33;
	selp.b32 	%r92, %r112, %r51, %p33;
	mov.f32 	%f125, %f37;
	mov.u32 	%r91, %r52;
$L__BB1_39:
	add.s32 	%r112, %r112, 1;
	add.s32 	%r115, %r115, 1;
	setp.ne.s32 	%p34, %r115, %r24;
	@%p34 bra 	$L__BB1_36;
$L__BB1_40:
	shl.b32 	%r84, %r3, 1;
	shl.b32 	%r85, %r2, 1;
	add.s32 	%r86, %r84, %r85;
	cvta.to.global.u64 	%rd40, %rd12;
	mul.wide.s32 	%rd41, %r86, 4;
	add.s64 	%rd42, %rd40, %rd41;
	st.global.u32 	[%rd42], %r91;
	st.global.u32 	[%rd42+4], %r92;
	cvta.to.global.u64 	%rd43, %rd13;
	add.s64 	%rd44, %rd43, %rd41;
	st.global.f32 	[%rd44], %f125;
	st.global.f32 	[%rd44+4], %f118;
$L__BB1_41:
	ret;

}


// ===== COMPILED SASS (sm_100) =====

	.target	sm_100

	.elftype	@"ET_EXEC"


//--------------------- .note.nv.tkinfo           --------------------------
	.section	.note.nv.tkinfo,"",@"SHT_NOTE"
	.sectionflags	@"SHF_NOTE_NV_TKINFO"
	.tkinfo
        /*0018*/ 	.word	0x00000002
        /*0030*/ 	.string	""
        /*0030*/ 	.string	"ptxas"
        /*0030*/ 	.string	"Cuda compilation tools, release 13.0, V13.0.88"
        /*0030*/ 	.string	"Build cuda_13.0.r13.0/compiler.36424714_0"
        /*0030*/ 	.string	"-arch sm_100 -m 64 "



//--------------------- .note.nv.cuinfo           --------------------------
	.section	.note.nv.cuinfo,"",@"SHT_NOTE"
	.sectionflags	@"SHF_NOTE_NV_CUINFO"
        /*0018*/ 	.short	0x0002
        /*001a*/ 	.short	0x0064
        /*001c*/ 	.short	0x0082
	.zero		2


//--------------------- .nv.info                  --------------------------
	.section	.nv.info,"",@"SHT_CUDA_INFO"
	.align	4


	//----- nvinfo : EIATTR_REGCOUNT
	.align		4
        /*0000*/ 	.byte	0x04, 0x2f
        /*0002*/ 	.short	(.L_1 - .L_0)
	.align		4
.L_0:
        /*0004*/ 	.word	index@(_Z27findNearestFeatureIdxKernelPfS_Piiiiii)
        /*0008*/ 	.word	0x00000020


	//----- nvinfo : EIATTR_FRAME_SIZE
	.align		4
.L_1:
        /*000c*/ 	.byte	0x04, 0x11
        /*000e*/ 	.short	(.L_3 - .L_2)
	.align		4
.L_2:
        /*0010*/ 	.word	index@(_Z27findNearestFeatureIdxKernelPfS_Piiiiii)
        /*0014*/ 	.word	0x00000000


	//----- nvinfo : EIATTR_REGCOUNT
	.align		4
.L_3:
        /*0018*/ 	.byte	0x04, 0x2f
        /*001a*/ 	.short	(.L_5 - .L_4)
	.align		4
.L_4:
        /*001c*/ 	.word	index@(_Z41findFirstAndSecondNearestFeatureIdxKernelPfS_PiS_iiiii)
        /*0020*/ 	.word	0x0000001f


	//----- nvinfo : EIATTR_FRAME_SIZE
	.align		4
.L_5:
        /*0024*/ 	.byte	0x04, 0x11
        /*0026*/ 	.short	(.L_7 - .L_6)
	.align		4
.L_6:
        /*0028*/ 	.word	index@(_Z41findFirstAndSecondNearestFeatureIdxKernelPfS_PiS_iiiii)
        /*002c*/ 	.word	0x00000000


	//----- nvinfo : EIATTR_MIN_STACK_SIZE
	.align		4
.L_7:
        /*0030*/ 	.byte	0x04, 0x12
        /*0032*/ 	.short	(.L_9 - .L_8)
	.align		4
.L_8:
        /*0034*/ 	.word	index@(_Z41findFirstAndSecondNearestFeatureIdxKernelPfS_PiS_iiiii)
        /*0038*/ 	.word	0x00000000


	//----- nvinfo : EIATTR_MIN_STACK_SIZE
	.align		4
.L_9:
        /*003c*/ 	.byte	0x04, 0x12
        /*003e*/ 	.short	(.L_11 - .L_10)
	.align		4
.L_10:
        /*0040*/ 	.word	index@(_Z27findNearestFeatureIdxKernelPfS_Piiiiii)
        /*0044*/ 	.word	0x00000000
.L_11:


//--------------------- .nv.compat                --------------------------
	.section	.nv.compat,"",@"SHT_CUDA_COMPAT_INFO"
	.align	4
        /*0000*/ 	.byte	0x02, 0x09, 0x00, 0x00, 0x02, 0x02, 0x01, 0x00, 0x02, 0x05, 0x05, 0x00, 0x03, 0x07, 0x01, 0x01
        /*0010*/ 	.byte	0x02, 0x03, 0x00, 0x00, 0x02, 0x06, 0x01, 0x00, 0x04, 0x0b, 0x08, 0x00, 0x09, 0x00, 0x00, 0x00
        /*0020*/ 	.byte	0x00, 0x00, 0x00, 0x00


//--------------------- .nv.info._Z41findFirstAndSecondNearestFeatureIdxKernelPfS_PiS_iiiii --------------------------
	.section	.nv.info._Z41findFirstAndSecondNearestFeatureIdxKernelPfS_PiS_iiiii,"",@"SHT_CUDA_INFO"
	.sectionflags	@""
	.align	4


	//----- nvinfo : EIATTR_CUDA_API_VERSION
	.align		4
        /*0000*/ 	.byte	0x04, 0x37
        /*0002*/ 	.short	(.L_13 - .L_12)
.L_12:
        /*0004*/ 	.word	0x00000082


	//----- nvinfo : EIATTR_KPARAM_INFO
	.align		4
.L_13:
        /*0008*/ 	.byte	0x04, 0x17
        /*000a*/ 	.short	(.L_15 - .L_14)
.L_14:
        /*000c*/ 	.word	0x00000000
        /*0010*/ 	.short	0x0008
        /*0012*/ 	.short	0x0030
        /*0014*/ 	.byte	0x00, 0xf0, 0x11, 0x00


	//----- nvinfo : EIATTR_KPARAM_INFO
	.align		4
.L_15:
        /*0018*/ 	.byte	0x04, 0x17
        /*001a*/ 	.short	(.L_17 - .L_16)
.L_16:
        /*001c*/ 	.word	0x00000000
        /*0020*/ 	.short	0x0007
        /*0022*/ 	.short	0x002c
        /*0024*/ 	.byte	0x00, 0xf0, 0x11, 0x00


	//----- nvinfo : EIATTR_KPARAM_INFO
	.align		4
.L_17:
        /*0028*/ 	.byte	0x04, 0x17
        /*002a*/ 	.short	(.L_19 - .L_18)
.L_18:
        /*002c*/ 	.word	0x00000000
        /*0030*/ 	.short	0x0006
        /*0032*/ 	.short	0x0028
        /*0034*/ 	.byte	0x00, 0xf0, 0x11, 0x00


	//----- nvinfo : EIATTR_KPARAM_INFO
	.align		4
.L_19:
        /*0038*/ 	.byte	0x04, 0x17
        /*003a*/ 	.short	(.L_21 - .L_20)
.L_20:
        /*003c*/ 	.word	0x00000000
        /*0040*/ 	.short	0x0005
        /*0042*/ 	.short	0x0024
        /*0044*/ 	.byte	0x00, 0xf0, 0x11, 0x00


	//----- nvinfo : EIATTR_KPARAM_INFO
	.align		4
.L_21:
        /*0048*/ 	.byte	0x04, 0x17
        /*004a*/ 	.short	(.L_23 - .L_22)
.L_22:
        /*004c*/ 	.word	0x00000000
        /*0050*/ 	.short	0x0004
        /*0052*/ 	.short	0x0020
        /*0054*/ 	.byte	0x00, 0xf0, 0x11, 0x00


	//----- nvinfo : EIATTR_KPARAM_INFO
	.align		4
.L_23:
        /*0058*/ 	.byte	0x04, 0x17
        /*005a*/ 	.short	(.L_25 - .L_24)
.L_24:
        /*005c*/ 	.word	0x00000000
        /*0060*/ 	.short	0x0003
        /*0062*/ 	.short	0x0018
        /*0064*/ 	.byte	0x00, 0xf5, 0x21, 0x00


	//----- nvinfo : EIATTR_KPARAM_INFO
	.align		4
.L_25:
        /*0068*/ 	.byte	0x04, 0x17
        /*006a*/ 	.short	(.L_27 - .L_26)
.L_26:
        /*006c*/ 	.word	0x00000000
        /*0070*/ 	.short	0x0002
        /*0072*/ 	.short	0x0010
        /*0074*/ 	.byte	0x00, 0xf5, 0x21, 0x00


	//----- nvinfo : EIATTR_KPARAM_INFO
	.align		4
.L_27:
        /*0078*/ 	.byte	0x04, 0x17
        /*007a*/ 	.short	(.L_29 - .L_28)
.L_28:
        /*007c*/ 	.word	0x00000000
        /*0080*/ 	.short	0x0001
        /*0082*/ 	.short	0x0008
        /*0084*/ 	.byte	0x00, 0xf5, 0x21, 0x00


	//----- nvinfo : EIATTR_KPARAM_INFO
	.align		4
.L_29:
        /*0088*/ 	.byte	0x04, 0x17
        /*008a*/ 	.short	(.L_31 - .L_30)
.L_30:
        /*008c*/ 	.word	0x00000000
        /*0090*/ 	.short	0x0000
        /*0092*/ 	.short	0x0000
        /*0094*/ 	.byte	0x00, 0xf5, 0x21, 0x00


	//----- nvinfo : EIATTR_SPARSE_MMA_MASK
	.align		4
.L_31:
        /*0098*/ 	.byte	0x03, 0x50
        /*009a*/ 	.short	0x0000


	//----- nvinfo : EIATTR_MAXREG_COUNT
	.align		4
        /*009c*/ 	.byte	0x03, 0x1b
        /*009e*/ 	.short	0x00ff


	//----- nvinfo : EIATTR_MERCURY_ISA_VERSION
	.align		4
        /*00a0*/ 	.byte	0x03, 0x5f
        /*00a2*/ 	.short	0x0101


	//----- nvinfo : EIATTR_VRC_CTA_INIT_COUNT
	.align		4
        /*00a4*/ 	.byte	0x02, 0x4a
	.zero		1
	.zero		1


	//----- nvinfo : EIATTR_EXIT_INSTR_OFFSETS
	.align		4
        /*00a8*/ 	.byte	0x04, 0x1c
        /*00aa*/ 	.short	(.L_33 - .L_32)


	//   ....[0]....
.L_32:
        /*00ac*/ 	.word	0x000000d0


	//   ....[1]....
        /*00b0*/ 	.word	0x00001460


	//----- nvinfo : EIATTR_CRS_STACK_SIZE
	.align		4
.L_33:
        /*00b4*/ 	.byte	0x04, 0x1e
        /*00b6*/ 	.short	(.L_35 - .L_34)
.L_34:
        /*00b8*/ 	.word	0x00000000


	//----- nvinfo : EIATTR_CBANK_PARAM_SIZE
	.align		4
.L_35:
        /*00bc*/ 	.byte	0x03, 0x19
        /*00be*/ 	.short	0x0034


	//----- nvinfo : EIATTR_PARAM_CBANK
	.align		4
        /*00c0*/ 	.byte	0x04, 0x0a
        /*00c2*/ 	.short	(.L_37 - .L_36)
	.align		4
.L_36:
        /*00c4*/ 	.word	index@(.nv.constant0._Z41findFirstAndSecondNearestFeatureIdxKernelPfS_PiS_iiiii)
        /*00c8*/ 	.short	0x0380
        /*00ca*/ 	.short	0x0034


	//----- nvinfo : EIATTR_SW_WAR
	.align		4
.L_37:
        /*00cc*/ 	.byte	0x04, 0x36
        /*00ce*/ 	.short	(.L_39 - .L_38)
.L_38:
        /*00d0*/ 	.word	0x00000008
.L_39:


//--------------------- .nv.info._Z27findNearestFeatureIdxKernelPfS_Piiiiii --------------------------
	.section	.nv.info._Z27findNearestFeatureIdxKernelPfS_Piiiiii,"",@"SHT_CUDA_INFO"
	.sectionflags	@""
	.align	4


	//----- nvinfo : EIATTR_CUDA_API_VERSION
	.align		4
        /*0000*/ 	.byte	0x04, 0x37
        /*0002*/ 	.short	(.L_41 - .L_40)
.L_40:
        /*0004*/ 	.word	0x00000082


	//----- nvinfo : EIATTR_KPARAM_INFO
	.align		4
.L_41:
        /*0008*/ 	.byte	0x04, 0x17
        /*000a*/ 	.short	(.L_43 - .L_42)
.L_42:
        /*000c*/ 	.word	0x00000000
        /*0010*/ 	.short	0x0007
        /*0012*/ 	.short	0x0028
        /*0014*/ 	.byte	0x00, 0xf0, 0x11, 0x00


	//----- nvinfo : EIATTR_KPARAM_INFO
	.align		4
.L_43:
        /*0018*/ 	.byte	0x04, 0x17
        /*001a*/ 	.short	(.L_45 - .L_44)
.L_44:
        /*001c*/ 	.word	0x00000000
        /*0020*/ 	.short	0x0006
        /*0022*/ 	.short	0x0024
        /*0024*/ 	.byte	0x00, 0xf0, 0x11, 0x00


	//----- nvinfo : EIATTR_KPARAM_INFO
	.align		4
.L_45:
        /*0028*/ 	.byte	0x04, 0x17
        /*002a*/ 	.short	(.L_47 - .L_46)
.L_46:
        /*002c*/ 	.word	0x00000000
        /*0030*/ 	.short	0x0005
        /*0032*/ 	.short	0x0020
        /*0034*/ 	.byte	0x00, 0xf0, 0x11, 0x00


	//----- nvinfo : EIATTR_KPARAM_INFO
	.align		4
.L_47:
        /*0038*/ 	.byte	0x04, 0x17
        /*003a*/ 	.short	(.L_49 - .L_48)
.L_48:
        /*003c*/ 	.word	0x00000000
        /*0040*/ 	.short	0x0004
        /*0042*/ 	.short	0x001c
        /*0044*/ 	.byte	0x00, 0xf0, 0x11, 0x00


	//----- nvinfo : EIATTR_KPARAM_INFO
	.align		4
.L_49:
        /*0048*/ 	.byte	0x04, 0x17
        /*004a*/ 	.short	(.L_51 - .L_50)
.L_50:
        /*004c*/ 	.word	0x00000000
        /*0050*/ 	.short	0x0003
        /*0052*/ 	.short	0x0018
        /*0054*/ 	.byte	0x00, 0xf0, 0x11, 0x00


	//----- nvinfo : EIATTR_KPARAM_INFO
	.align		4
.L_51:
        /*0058*/ 	.byte	0x04, 0x17
        /*005a*/ 	.short	(.L_53 - .L_52)
.L_52:
        /*005c*/ 	.word	0x00000000
        /*0060*/ 	.short	0x0002
        /*0062*/ 	.short	0x0010
        /*0064*/ 	.byte	0x00, 0xf5, 0x21, 0x00


	//----- nvinfo : EIATTR_KPARAM_INFO
	.align		4
.L_53:
        /*0068*/ 	.byte	0x04, 0x17
        /*006a*/ 	.short	(.L_55 - .L_54)
.L_54:
        /*006c*/ 	.word	0x00000000
        /*0070*/ 	.short	0x0001
        /*0072*/ 	.short	0x0008
        /*0074*/ 	.byte	0x00, 0xf5, 0x21, 0x00


	//----- nvinfo : EIATTR_KPARAM_INFO
	.align		4
.L_55:
        /*0078*/ 	.byte	0x04, 0x17
        /*007a*/ 	.short	(.L_57 - .L_56)
.L_56:
        /*007c*/ 	.word	0x00000000
        /*0080*/ 	.short	0x0000
        /*0082*/ 	.short	0x0000
        /*0084*/ 	.byte	0x00, 0xf5, 0x21, 0x00


	//----- nvinfo : EIATTR_SPARSE_MMA_MASK
	.align		4
.L_57:
        /*0088*/ 	.byte	0x03, 0x50
        /*008a*/ 	.short	0x0000


	//----- nvinfo : EIATTR_MAXREG_COUNT
	.align		4
        /*008c*/ 	.byte	0x03, 0x1b
        /*008e*/ 	.short	0x00ff


	//----- nvinfo : EIATTR_MERCURY_ISA_VERSION
	.align		4
        /*0090*/ 	.byte	0x03, 0x5f
        /*0092*/ 	.short	0x0101


	//----- nvinfo : EIATTR_VRC_CTA_INIT_COUNT
	.align		4
        /*0094*/ 	.byte	0x02, 0x4a
	.zero		1
	.zero		1


	//----- nvinfo : EIATTR_EXIT_INSTR_OFFSETS
	.align		4
        /*0098*/ 	.byte	0x04, 0x1c
        /*009a*/ 	.short	(.L_59 - .L_58)


	//   ....[0]....
.L_58:
        /*009c*/ 	.word	0x000000d0


	//   ....[1]....
        /*00a0*/ 	.word	0x00000e10


	//----- nvinfo : EIATTR_CRS_STACK_SIZE
	.align		4
.L_59:
        /*00a4*/ 	.byte	0x04, 0x1e
        /*00a6*/ 	.short	(.L_61 - .L_60)
.L_60:
        /*00a8*/ 	.word	0x00000000


	//----- nvinfo : EIATTR_CBANK_PARAM_SIZE
	.align		4
.L_61:
        /*00ac*/ 	.byte	0x03, 0x19
        /*00ae*/ 	.short	0x002c


	//----- nvinfo : EIATTR_PARAM_CBANK
	.align		4
        /*00b0*/ 	.byte	0x04, 0x0a
        /*00b2*/ 	.short	(.L_63 - .L_62)
	.align		4
.L_62:
        /*00b4*/ 	.word	index@(.nv.constant0._Z27findNearestFeatureIdxKernelPfS_Piiiiii)
        /*00b8*/ 	.short	0x0380
        /*00ba*/ 	.short	0x002c


	//----- nvinfo : EIATTR_SW_WAR
	.align		4
.L_63:
        /*00bc*/ 	.byte	0x04, 0x36
        /*00be*/ 	.short	(.L_65 - .L_64)
.L_64:
        /*00c0*/ 	.word	0x00000008
.L_65:


//--------------------- .nv.callgraph             --------------------------
	.section	.nv.callgraph,"",@"SHT_CUDA_CALLGRAPH"
	.align	4
	.sectionentsize	8
	.align		4
        /*0000*/ 	.word	0x00000000
	.align		4
        /*0004*/ 	.word	0xffffffff
	.align		4
        /*0008*/ 	.word	0x00000000
	.align		4
        /*000c*/ 	.word	0xfffffffe
	.align		4
        /*0010*/ 	.word	0x00000000
	.align		4
        /*0014*/ 	.word	0xfffffffd
	.align		4
        /*0018*/ 	.word	0x00000000
	.align		4
        /*001c*/ 	.word	0xfffffffc


//--------------------- .text._Z41findFirstAndSecondNearestFeatureIdxKernelPfS_PiS_iiiii --------------------------
	.section	.text._Z41findFirstAndSecondNearestFeatureIdxKernelPfS_PiS_iiiii,"ax",@progbits
	.align	128
        .global         _Z41findFirstAndSecondNearestFeatureIdxKernelPfS_PiS_iiiii
        .type           _Z41findFirstAndSecondNearestFeatureIdxKernelPfS_PiS_iiiii,@function
        .size           _Z41findFirstAndSecondNearestFeatureIdxKernelPfS_PiS_iiiii,(.L_x_36 - _Z41findFirstAndSecondNearestFeatureIdxKernelPfS_PiS_iiiii)
        .other          _Z41findFirstAndSecondNearestFeatureIdxKernelPfS_PiS_iiiii,@"STO_CUDA_ENTRY STV_DEFAULT"
_Z41findFirstAndSecondNearestFeatureIdxKernelPfS_PiS_iiiii:
.text._Z41findFirstAndSecondNearestFeatureIdxKernelPfS_PiS_iiiii:
[----:B------:R-:W-:Y:S01]  /*0000*/  LDC R1, c[0x0][0x37c] ;  /* 0x0000df00ff017b82 */ /* 0x000fe20000000800 */
[----:B------:R-:W0:Y:S07]  /*0010*/  S2R R20, SR_TID.Y ;  /* 0x0000000000147919 */ /* 0x000e2e0000002200 */
[----:B------:R-:W1:Y:S01]  /*0020*/  LDC R0, c[0x0][0x360] ;  /* 0x0000d800ff007b82 */ /* 0x000e620000000800 */
[----:B------:R-:W2:Y:S01]  /*0030*/  LDCU UR6, c[0x0][0x3a8] ;  /* 0x00007500ff0677ac */ /* 0x000ea20008000800 */
[----:B------:R-:W1:Y:S01]  /*0040*/  S2R R19, SR_TID.X ;  /* 0x0000000000137919 */ /* 0x000e620000002100 */
[----:B------:R-:W3:Y:S05]  /*0050*/  LDCU UR7, c[0x0][0x3a0] ;  /* 0x00007400ff0777ac */ /* 0x000eea0008000800 */
[----:B------:R-:W0:Y:S08]  /*0060*/  S2UR UR5, SR_CTAID.Y ;  /* 0x00000000000579c3 */ /* 0x000e300000002600 */
[----:B------:R-:W0:Y:S08]  /*0070*/  LDC R3, c[0x0][0x364] ;  /* 0x0000d900ff037b82 */ /* 0x000e300000000800 */
[----:B------:R-:W1:Y:S01]  /*0080*/  S2UR UR4, SR_CTAID.X ;  /* 0x00000000000479c3 */ /* 0x000e620000002500 */
[----:B0-----:R-:W-:-:S05]  /*0090*/  IMAD R20, R3, UR5, R20 ;  /* 0x0000000503147c24 */ /* 0x001fca000f8e0214 */
[----:B--2---:R-:W-:Y:S01]  /*00a0*/  ISETP.GE.AND P0, PT, R20, UR6, PT ;  /* 0x0000000614007c0c */ /* 0x004fe2000bf06270 */
[----:B-1----:R-:W-:-:S05]  /*00b0*/  IMAD R19, R0, UR4, R19 ;  /* 0x0000000400137c24 */ /* 0x002fca000f8e0213 */
[----:B---3--:R-:W-:-:S13]  /*00c0*/  ISETP.GE.OR P0, PT, R19, UR7, P0 ;  /* 0x0000000713007c0c */ /* 0x008fda0008706670 */
[----:B------:R-:W-:Y:S05]  /*00d0*/  @P0 EXIT ;  /* 0x000000000000094d */ /* 0x000fea0003800000 */
[----:B------:R-:W0:Y:S01]  /*00e0*/  LDCU UR4, c[0x0][0x3a4] ;  /* 0x00007480ff0477ac */ /* 0x000e220008000800 */
[----:B------:R-:W-:Y:S01]  /*00f0*/  IMAD R17, R19, UR6, RZ ;  /* 0x0000000613117c24 */ /* 0x000fe2000f8e02ff */
[----:B------:R-:W-:Y:S01]  /*0100*/  MOV R3, 0x7f7fffff ;  /* 0x7f7fffff00037802 */ /* 0x000fe20000000f00 */
[----:B------:R-:W-:Y:S01]  /*0110*/  IMAD.MOV.U32 R4, RZ, RZ, RZ ;  /* 0x000000ffff047224 */ /* 0x000fe200078e00ff */
[----:B------:R-:W1:Y:S01]  /*0120*/  LDCU.64 UR10, c[0x0][0x358] ;  /* 0x00006b00ff0a77ac */ /* 0x000e620008000a00 */
[----:B------:R-:W-:Y:S02]  /*0130*/  IMAD.MOV.U32 R18, RZ, RZ, 0x7f7fffff ;  /* 0x7f7fffffff127424 */ /* 0x000fe400078e00ff */
[----:B------:R-:W-:Y:S01]  /*0140*/  IMAD.MOV.U32 R2, RZ, RZ, RZ ;  /* 0x000000ffff027224 */ /* 0x000fe200078e00ff */
[----:B0-----:R-:W-:-:S09]  /*0150*/  UISETP.GE.AND UP0, UPT, UR4, 0x1, UPT ;  /* 0x000000010400788c */ /* 0x001fd2000bf06270 */
[----:B-1----:R-:W-:Y:S05]  /*0160*/  BRA.U !UP0, `(.L_x_0) ;  /* 0x0000001108947547 */ /* 0x002fea000b800000 */
[----:B------:R-:W0:Y:S02]  /*0170*/  LDCU UR6, c[0x0][0x3ac] ;  /* 0x00007580ff0677ac */ /* 0x000e240008000800 */
[----:B0-----:R-:W-:-:S09]  /*0180*/  UISETP.GE.AND UP0, UPT, UR6, 0x1, UPT ;  /* 0x000000010600788c */ /* 0x001fd2000bf06270 */
[----:B------:R-:W-:Y:S05]  /*0190*/  BRA.U !UP0, `(.L_x_1) ;  /* 0x00000009089c7547 */ /* 0x000fea000b800000 */
[----:B------:R-:W0:Y:S01]  /*01a0*/  LDCU.64 UR4, c[0x0][0x388] ;  /* 0x00007100ff0477ac */ /* 0x000e220008000a00 */
[----:B------:R-:W-:Y:S01]  /*01b0*/  IMAD.IADD R16, R20, 0x1, R17 ;  /* 0x0000000114107824 */ /* 0x000fe200078e0211 */
[----:B------:R-:W-:Y:S01]  /*01c0*/  MOV R3, 0x7f7fffff ;  /* 0x7f7fffff00037802 */ /* 0x000fe20000000f00 */
[----:B------:R-:W-:Y:S01]  /*01d0*/  IMAD.MOV.U32 R2, RZ, RZ, RZ ;  /* 0x000000ffff027224 */ /* 0x000fe200078e00ff */
[----:B------:R-:W-:Y:S01]  /*01e0*/  MOV R18, 0x7f7fffff ;  /* 0x7f7fffff00127802 */ /* 0x000fe20000000f00 */
[----:B------:R-:W-:Y:S01]  /*01f0*/  IMAD R16, R16, UR6, RZ ;  /* 0x0000000610107c24 */ /* 0x000fe2000f8e02ff */
[----:B------:R-:W-:Y:S01]  /*0200*/  ULOP3.LUT UR7, UR6, 0x7, URZ, 0xc0, !UPT ;  /* 0x0000000706077892 */ /* 0x000fe2000f8ec0ff */
[----:B------:R-:W-:Y:S01]  /*0210*/  IMAD.MOV.U32 R4, RZ, RZ, RZ ;  /* 0x000000ffff047224 */ /* 0x000fe200078e00ff */
[----:B------:R-:W-:Y:S02]  /*0220*/  ULOP3.LUT UR8, UR6, 0x3, URZ, 0xc0, !UPT ;  /* 0x0000000306087892 */ /* 0x000fe4000f8ec0ff */
[----:B------:R-:W-:Y:S01]  /*0230*/  SHF.R.S32.HI R15, RZ, 0x1f, R16 ;  /* 0x0000001fff0f7819 */ /* 0x000fe20000011410 */
[----:B------:R-:W-:Y:S01]  /*0240*/  ULOP3.LUT UR6, UR6, 0x7ffffff8, URZ, 0xc0, !UPT ;  /* 0x7ffffff806067892 */ /* 0x000fe2000f8ec0ff */
[----:B0-----:R-:W-:Y:S01]  /*0250*/  LEA R14, P0, R16, UR4, 0x2 ;  /* 0x00000004100e7c11 */ /* 0x001fe2000f8010ff */
[----:B------:R-:W-:-:S03]  /*0260*/  UMOV UR4, URZ ;  /* 0x000000ff00047c82 */ /* 0x000fc60008000000 */
[----:B------:R-:W-:Y:S02]  /*0270*/  LEA.HI.X R13, R16, UR5, R15, 0x2, P0 ;  /* 0x00000005100d7c11 */ /* 0x000fe400080f140f */
[----:B------:R-:W-:-:S05]  /*0280*/  IADD3 R14, P0, PT, R14, 0x10, RZ ;  /* 0x000000100e0e7810 */ /* 0x000fca0007f1e0ff */
[----:B------:R-:W-:-:S08]  /*0290*/  IMAD.X R13, RZ, RZ, R13, P0 ;  /* 0x000000ffff0d7224 */ /* 0x000fd000000e060d */
.L_x_8:
[----:B------:R-:W0:Y:S01]  /*02a0*/  LDCU UR5, c[0x0][0x3b0] ;  /* 0x00007600ff0577ac */ /* 0x000e220008000800 */
[----:B------:R-:W-:Y:S01]  /*02b0*/  ISETP.NE.AND P0, PT, R20, UR4, PT ;  /* 0x0000000414007c0c */ /* 0x000fe2000bf05270 */
[----:B------:R-:W-:Y:S01]  /*02c0*/  BSSY.RECONVERGENT B0, `(.L_x_2) ;  /* 0x000008f000007945 */ /* 0x000fe20003800200 */
[----:B------:R-:W-:Y:S01]  /*02d0*/  IMAD.MOV.U32 R12, RZ, RZ, R18 ;  /* 0x000000ffff0c7224 */ /* 0x000fe200078e0012 */
[----:B------:R-:W-:Y:S01]  /*02e0*/  MOV R11, R3 ;  /* 0x00000003000b7202 */ /* 0x000fe20000000f00 */
[----:B------:R-:W-:Y:S02]  /*02f0*/  IMAD.MOV.U32 R10, RZ, RZ, R4 ;  /* 0x000000ffff0a7224 */ /* 0x000fe400078e0004 */
[----:B------:R-:W-:Y:S01]  /*0300*/  IMAD.MOV.U32 R0, RZ, RZ, R2 ;  /* 0x000000ffff007224 */ /* 0x000fe200078e0002 */
[----:B0-----:R-:W-:-:S13]  /*0310*/  ISETP.NE.AND P1, PT, RZ, UR5, PT ;  /* 0x00000005ff007c0c */ /* 0x001fda000bf25270 */
[----:B------:R-:W-:Y:S05]  /*0320*/  @!P0 BRA P1, `(.L_x_3) ;  /* 0x0000000800208947 */ /* 0x000fea0000800000 */
[----:B------:R-:W0:Y:S01]  /*0330*/  LDCU UR5, c[0x0][0x3a4] ;  /* 0x00007480ff0577ac */ /* 0x000e220008000800 */
[----:B------:R-:W-:Y:S01]  /*0340*/  IMAD.MOV.U32 R18, RZ, RZ, RZ ;  /* 0x000000ffff127224 */ /* 0x000fe200078e00ff */
[----:B------:R-:W1:Y:S01]  /*0350*/  LDCU UR14, c[0x0][0x3ac] ;  /* 0x00007580ff0e77ac */ /* 0x000e620008000800 */
[----:B0-----:R-:W-:Y:S01]  /*0360*/  MOV R6, UR5 ;  /* 0x0000000500067c02 */ /* 0x001fe20008000f00 */
[----:B------:R-:W-:Y:S01]  /*0370*/  UMOV UR5, URZ ;  /* 0x000000ff00057c82 */ /* 0x000fe20008000000 */
[----:B-1----:R-:W-:-:S03]  /*0380*/  UISETP.GE.U32.AND UP0, UPT, UR14, 0x8, UPT ;  /* 0x000000080e00788c */ /* 0x002fc6000bf06070 */
[----:B------:R-:W-:-:S04]  /*0390*/  IMAD R6, R19, R6, UR4 ;  /* 0x0000000413067e24 */ /* 0x000fc8000f8e0206 */
[----:B------:R-:W-:-:S05]  /*03a0*/  IMAD R6, R6, UR14, RZ ;  /* 0x0000000e06067c24 */ /* 0x000fca000f8e02ff */
[----:B------:R-:W-:Y:S01]  /*03b0*/  SHF.R.S32.HI R7, RZ, 0x1f, R6 ;  /* 0x0000001fff077819 */ /* 0x000fe20000011406 */
[----:B------:R-:W-:Y:S06]  /*03c0*/  BRA.U !UP0, `(.L_x_4) ;  /* 0x0000000108c47547 */ /* 0x000fec000b800000 */
[----:B------:R-:W0:Y:S01]  /*03d0*/  LDCU.64 UR12, c[0x0][0x380] ;  /* 0x00007000ff0c77ac */ /* 0x000e220008000a00 */
[----:B------:R-:W-:Y:S01]  /*03e0*/  IMAD.MOV.U32 R18, RZ, RZ, RZ ;  /* 0x000000ffff127224 */ /* 0x000fe200078e00ff */
[----:B------:R-:W-:Y:S01]  /*03f0*/  MOV R4, R14 ;  /* 0x0000000e00047202 */ /* 0x000fe20000000f00 */
[----:B------:R-:W-:Y:S01]  /*0400*/  IMAD.MOV.U32 R5, RZ, RZ, R13 ;  /* 0x000000ffff057224 */ /* 0x000fe200078e000d */
[----:B------:R-:W-:Y:S01]  /*0410*/  UIADD3 UR5, UPT, UPT, -UR6, URZ, URZ ;  /* 0x000000ff06057290 */ /* 0x000fe2000fffe1ff */
[----:B0-----:R-:W-:-:S04]  /*0420*/  LEA R2, P0, R6, UR12, 0x2 ;  /* 0x0000000c06027c11 */ /* 0x001fc8000f8010ff */
[----:B------:R-:W-:Y:S02]  /*0430*/  IADD3 R2, P1, PT, R2, 0x10, RZ ;  /* 0x0000001002027810 */ /* 0x000fe40007f3e0ff */
[----:B------:R-:W-:-:S05]  /*0440*/  LEA.HI.X R3, R6, UR13, R7, 0x2, P0 ;  /* 0x0000000d06037c11 */ /* 0x000fca00080f1407 */
[----:B------:R-:W-:-:S07]  /*0450*/  IMAD.X R3, RZ, RZ, R3, P1 ;  /* 0x000000ffff037224 */ /* 0x000fce00008e0603 */
.L_x_5:
[----:B------:R-:W2:Y:S04]  /*0460*/  LDG.E R21, desc[UR10][R2.64+-0x10] ;  /* 0xfffff00a02157981 */ /* 0x000ea8000c1e1900 */
[----:B------:R-:W2:Y:S04]  /*0470*/  LDG.E R24, desc[UR10][R4.64+-0x10] ;  /* 0xfffff00a04187981 */ /* 0x000ea8000c1e1900 */
[----:B------:R-:W3:Y:S04]  /*0480*/  LDG.E R25, desc[UR10][R2.64+-0xc] ;  /* 0xfffff40a02197981 */ /* 0x000ee8000c1e1900 */
[----:B------:R-:W3:Y:S04]  /*0490*/  LDG.E R26, desc[UR10][R4.64+-0xc] ;  /* 0xfffff40a041a7981 */ /* 0x000ee8000c1e1900 */
[----:B------:R-:W4:Y:S04]  /*04a0*/  LDG.E R22, desc[UR10][R2.64+-0x8] ;  /* 0xfffff80a02167981 */ /* 0x000f28000c1e1900 */
[----:B------:R-:W4:Y:S04]  /*04b0*/  LDG.E R23, desc[UR10][R4.64+-0x8] ;  /* 0xfffff80a04177981 */ /* 0x000f28000c1e1900 */
[----:B------:R-:W5:Y:S04]  /*04c0*/  LDG.E R9, desc[UR10][R2.64+-0x4] ;  /* 0xfffffc0a02097981 */ /* 0x000f68000c1e1900 */
[----:B------:R-:W5:Y:S01]  /*04d0*/  LDG.E R8, desc[UR10][R4.64+-0x4] ;  /* 0xfffffc0a04087981 */ /* 0x000f62000c1e1900 */
[----:B--2---:R-:W-:-:S04]  /*04e0*/  FADD R21, R21, -R24 ;  /* 0x8000001815157221 */ /* 0x004fc80000000000 */
[----:B------:R-:W-:Y:S02]  /*04f0*/  FFMA R24, R21, R21, R18 ;  /* 0x0000001515187223 */ /* 0x000fe40000000012 */
[----:B------:R-:W2:Y:S01]  /*0500*/  LDG.E R18, desc[UR10][R2.64] ;  /* 0x0000000a02127981 */ /* 0x000ea2000c1e1900 */
[----:B---3--:R-:W-:-:S03]  /*0510*/  FADD R25, R25, -R26 ;  /* 0x8000001a19197221 */ /* 0x008fc60000000000 */
[----:B------:R-:W2:Y:S01]  /*0520*/  LDG.E R21, desc[UR10][R4.64] ;  /* 0x0000000a04157981 */ /* 0x000ea2000c1e1900 */
[----:B------:R-:W-:Y:S01]  /*0530*/  FFMA R24, R25, R25, R24 ;  /* 0x0000001919187223 */ /* 0x000fe20000000018 */
[----:B----4-:R-:W-:Y:S02]  /*0540*/  FADD R25, R22, -R23 ;  /* 0x8000001716197221 */ /* 0x010fe40000000000 */
[----:B------:R-:W3:Y:S02]  /*0550*/  LDG.E R22, desc[UR10][R2.64+0x4] ;  /* 0x0000040a02167981 */ /* 0x000ee4000c1e1900 */
[----:B------:R-:W-:Y:S02]  /*0560*/  FFMA R24, R25, R25, R24 ;  /* 0x0000001919187223 */ /* 0x000fe40000000018 */
[----:B------:R-:W3:Y:S01]  /*0570*/  LDG.E R23, desc[UR10][R4.64+0x4] ;  /* 0x0000040a04177981 */ /* 0x000ee2000c1e1900 */
[----:B-----5:R-:W-:-:S03]  /*0580*/  FADD R25, R9, -R8 ;  /* 0x8000000809197221 */ /* 0x020fc60000000000 */
[----:B------:R-:W4:Y:S04]  /*0590*/  LDG.E R9, desc[UR10][R2.64+0x8] ;  /* 0x0000080a02097981 */ /* 0x000f28000c1e1900 */
[----:B------:R-:W4:Y:S01]  /*05a0*/  LDG.E R8, desc[UR10][R4.64+0x8] ;  /* 0x0000080a04087981 */ /* 0x000f22000c1e1900 */
[----:B------:R-:W-:-:S03]  /*05b0*/  FFMA R26, R25, R25, R24 ;  /* 0x00000019191a7223 */ /* 0x000fc60000000018 */
[----:B------:R0:W5:Y:S04]  /*05c0*/  LDG.E R24, desc[UR10][R2.64+0xc] ;  /* 0x00000c0a02187981 */ /* 0x000168000c1e1900 */
[----:B------:R1:W5:Y:S01]  /*05d0*/  LDG.E R25, desc[UR10][R4.64+0xc] ;  /* 0x00000c0a04197981 */ /* 0x000362000c1e1900 */
[----:B------:R-:W-:-:S04]  /*05e0*/  UIADD3 UR5, UPT, UPT, UR5, 0x8, URZ ;  /* 0x0000000805057890 */ /* 0x000fc8000fffe0ff */
[----:B------:R-:W-:Y:S01]  /*05f0*/  UISETP.NE.AND UP0, UPT, UR5, URZ, UPT ;  /* 0x000000ff0500728c */ /* 0x000fe2000bf05270 */
[----:B0-----:R-:W-:Y:S02]  /*0600*/  IADD3 R2, P0, PT, R2, 0x20, RZ ;  /* 0x0000002002027810 */ /* 0x001fe40007f1e0ff */
[----:B-1----:R-:W-:Y:S02]  /*0610*/  IADD3 R4, P1, PT, R4, 0x20, RZ ;  /* 0x0000002004047810 */ /* 0x002fe40007f3e0ff */
[----:B------:R-:W-:-:S03]  /*0620*/  IADD3.X R3, PT, PT, RZ, R3, RZ, P0, !PT ;  /* 0x00000003ff037210 */ /* 0x000fc600007fe4ff */
[----:B------:R-:W-:Y:S02]  /*0630*/  IMAD.X R5, RZ, RZ, R5, P1 ;  /* 0x000000ffff057224 */ /* 0x000fe400008e0605 */
[----:B--2---:R-:W-:-:S04]  /*0640*/  FADD R21, R18, -R21 ;  /* 0x8000001512157221 */ /* 0x004fc80000000000 */
[----:B------:R-:W-:Y:S01]  /*0650*/  FFMA R26, R21, R21, R26 ;  /* 0x00000015151a7223 */ /* 0x000fe2000000001a */
[----:B---3--:R-:W-:-:S04]  /*0660*/  FADD R23, R22, -R23 ;  /* 0x8000001716177221 */ /* 0x008fc80000000000 */
[----:B------:R-:W-:Y:S01]  /*0670*/  FFMA R26, R23, R23, R26 ;  /* 0x00000017171a7223 */ /* 0x000fe2000000001a */
[----:B----4-:R-:W-:-:S04]  /*0680*/  FADD R9, R9, -R8 ;  /* 0x8000000809097221 */ /* 0x010fc80000000000 */
[----:B------:R-:W-:Y:S01]  /*0690*/  FFMA R26, R9, R9, R26 ;  /* 0x00000009091a7223 */ /* 0x000fe2000000001a */
[----:B-----5:R-:W-:-:S04]  /*06a0*/  FADD R25, R24, -R25 ;  /* 0x8000001918197221 */ /* 0x020fc80000000000 */
[----:B------:R-:W-:Y:S01]  /*06b0*/  FFMA R18, R25, R25, R26 ;  /* 0x0000001919127223 */ /* 0x000fe2000000001a */
[----:B------:R-:W-:Y:S06]  /*06c0*/  BRA.U UP0, `(.L_x_5) ;  /* 0xfffffffd00647547 */ /* 0x000fec000b83ffff */
[----:B------:R-:W-:-:S05]  /*06d0*/  UMOV UR5, UR6 ;  /* 0x0000000600057c82 */ /* 0x000fca0008000000 */
.L_x_4:
[----:B------:R-:W-:-:S09]  /*06e0*/  UISETP.NE.AND UP0, UPT, UR7, URZ, UPT ;  /* 0x000000ff0700728c */ /* 0x000fd2000bf05270 */
[----:B------:R-:W-:Y:S05]  /*06f0*/  BRA.U !UP0, `(.L_x_6) ;  /* 0x0000000508087547 */ /* 0x000fea000b800000 */
[----:B------:R-:W-:Y:S02]  /*0700*/  UIADD3 UR9, UPT, UPT, UR7, -0x1, URZ ;  /* 0xffffffff07097890 */ /* 0x000fe4000fffe0ff */
[----:B------:R-:W-:Y:S02]  /*0710*/  UISETP.NE.AND UP1, UPT, UR8, URZ, UPT ;  /* 0x000000ff0800728c */ /* 0x000fe4000bf25270 */
[----:B------:R-:W-:-:S09]  /*0720*/  UISETP.GE.U32.AND UP0, UPT, UR9, 0x3, UPT ;  /* 0x000000030900788c */ /* 0x000fd2000bf06070 */
[----:B------:R-:W-:Y:S05]  /*0730*/  BRA.U !UP0, `(.L_x_7) ;  /* 0x0000000108687547 */ /* 0x000fea000b800000 */
[----:B------:R-:W0:Y:S01]  /*0740*/  LDCU.128 UR16, c[0x0][0x380] ;  /* 0x00007000ff1077ac */ /* 0x000e220008000c00 */
[----:B------:R-:W-:Y:S02]  /*0750*/  IADD3 R3, P0, PT, R6, UR5, RZ ;  /* 0x0000000506037c10 */ /* 0x000fe4000ff1e0ff */
[----:B------:R-:W-:-:S03]  /*0760*/  IADD3 R5, P2, PT, R16, UR5, RZ ;  /* 0x0000000510057c10 */ /* 0x000fc6000ff5e0ff */
[----:B------:R-:W-:Y:S01]  /*0770*/  IMAD.X R22, RZ, RZ, R7, P0 ;  /* 0x000000ffff167224 */ /* 0x000fe200000e0607 */
[----:B------:R-:W-:Y:S02]  /*0780*/  IADD3.X R8, PT, PT, RZ, R15, RZ, P2, !PT ;  /* 0x0000000fff087210 */ /* 0x000fe400017fe4ff */
[----:B0-----:R-:W-:Y:S02]  /*0790*/  LEA R2, P1, R3, UR16, 0x2 ;  /* 0x0000001003027c11 */ /* 0x001fe4000f8210ff */
[----:B------:R-:W-:Y:S02]  /*07a0*/  LEA R4, P3, R5, UR18, 0x2 ;  /* 0x0000001205047c11 */ /* 0x000fe4000f8610ff */
[----:B------:R-:W-:Y:S02]  /*07b0*/  LEA.HI.X R3, R3, UR17, R22, 0x2, P1 ;  /* 0x0000001103037c11 */ /* 0x000fe400088f1416 */
[----:B------:R-:W-:-:S03]  /*07c0*/  LEA.HI.X R5, R5, UR19, R8, 0x2, P3 ;  /* 0x0000001305057c11 */ /* 0x000fc600098f1408 */
        /* <DEDUP_REMOVED lines=8> */
[----:B------:R-:W-:Y:S01]  /*0850*/  UIADD3 UR5, UPT, UPT, UR5, 0x4, URZ ;  /* 0x0000000405057890 */ /* 0x000fe2000fffe0ff */
[----:B--2---:R-:W-:-:S04]  /*0860*/  FADD R21, R21, -R22 ;  /* 0x8000001615157221 */ /* 0x004fc80000000000 */
[----:B------:R-:W-:Y:S01]  /*0870*/  FFMA R21, R21, R21, R18 ;  /* 0x0000001515157223 */ /* 0x000fe20000000012 */
[----:B---3--:R-:W-:-:S04]  /*0880*/  FADD R24, R23, -R24 ;  /* 0x8000001817187221 */ /* 0x008fc80000000000 */
[----:B------:R-:W-:Y:S01]  /*0890*/  FFMA R21, R24, R24, R21 ;  /* 0x0000001818157223 */ /* 0x000fe20000000015 */
[----:B----4-:R-:W-:-:S04]  /*08a0*/  FADD R8, R9, -R8 ;  /* 0x8000000809087221 */ /* 0x010fc80000000000 */
[----:B------:R-:W-:Y:S01]  /*08b0*/  FFMA R21, R8, R8, R21 ;  /* 0x0000000808157223 */ /* 0x000fe20000000015 */
[----:B-----5:R-:W-:-:S04]  /*08c0*/  FADD R26, R25, -R26 ;  /* 0x8000001a191a7221 */ /* 0x020fc80000000000 */
[----:B------:R-:W-:-:S07]  /*08d0*/  FFMA R18, R26, R26, R21 ;  /* 0x0000001a1a127223 */ /* 0x000fce0000000015 */
.L_x_7:
[----:B------:R-:W-:Y:S05]  /*08e0*/  BRA.U !UP1, `(.L_x_6) ;  /* 0x00000001098c7547 */ /* 0x000fea000b800000 */
[----:B------:R-:W-:Y:S02]  /*08f0*/  UISETP.NE.AND UP0, UPT, UR8, 0x1, UPT ;  /* 0x000000010800788c */ /* 0x000fe4000bf05270 */
[----:B------:R-:W-:-:S04]  /*0900*/  ULOP3.LUT UP1, URZ, UR14, 0x1, URZ, 0xc0, !UPT ;  /* 0x000000010eff7892 */ /* 0x000fc8000f82c0ff */
[----:B------:R-:W-:Y:S02]  /*0910*/  PLOP3.LUT P1, PT, PT, PT, UP0, 0x80, 0x8 ;  /* 0x000000000008781c */ /* 0x000fe40003f2f008 */
[----:B------:R-:W-:-:S03]  /*0920*/  PLOP3.LUT P0, PT, PT, PT, UP1, 0x80, 0x8 ;  /* 0x000000000008781c */ /* 0x000fc60003f0f018 */
[----:B------:R-:W0:Y:S02]  /*0930*/  @UP0 LDCU.128 UR16, c[0x0][0x380] ;  /* 0x00007000ff1007ac */ /* 0x000e240008000c00 */
[----:B------:R-:W1:Y:S06]  /*0940*/  @UP1 LDCU.128 UR12, c[0x0][0x380] ;  /* 0x00007000ff0c17ac */ /* 0x000e6c0008000c00 */
[----:B------:R-:W-:Y:S02]  /*0950*/  @P1 IADD3 R3, P2, PT, R6, UR5, RZ ;  /* 0x0000000506031c10 */ /* 0x000fe4000ff5e0ff */
[----:B------:R-:W-:Y:S01]  /*0960*/  @P1 IADD3 R5, P4, PT, R16, UR5, RZ ;  /* 0x0000000510051c10 */ /* 0x000fe2000ff9e0ff */
[----:B------:R-:W-:-:S02]  /*0970*/  @UP0 UIADD3 UR5, UPT, UPT, UR5, 0x2, URZ ;  /* 0x0000000205050890 */ /* 0x000fc4000fffe0ff */
[----:B------:R-:W-:Y:S02]  /*0980*/  @P1 IMAD.X R4, RZ, RZ, R7, P2 ;  /* 0x000000ffff041224 */ /* 0x000fe400010e0607 */
[----:B------:R-:W-:Y:S02]  /*0990*/  @P1 IMAD.X R22, RZ, RZ, R15, P4 ;  /* 0x000000ffff161224 */ /* 0x000fe400020e060f */
[----:B------:R-:W-:Y:S02]  /*09a0*/  @P0 IADD3 R23, P4, PT, R16, UR5, RZ ;  /* 0x0000000510170c10 */ /* 0x000fe4000ff9e0ff */
[----:B0-----:R-:W-:Y:S02]  /*09b0*/  @P1 LEA R8, P3, R3, UR16, 0x2 ;  /* 0x0000001003081c11 */ /* 0x001fe4000f8610ff */
[----:B------:R-:W-:Y:S02]  /*09c0*/  @P1 LEA R2, P5, R5, UR18, 0x2 ;  /* 0x0000001205021c11 */ /* 0x000fe4000f8a10ff */
[----:B------:R-:W-:-:S02]  /*09d0*/  @P1 LEA.HI.X R9, R3, UR17, R4, 0x2, P3 ;  /* 0x0000001103091c11 */ /* 0x000fc400098f1404 */
[----:B------:R-:W-:Y:S02]  /*09e0*/  @P1 LEA.HI.X R3, R5, UR19, R22, 0x2, P5 ;  /* 0x0000001305031c11 */ /* 0x000fe4000a8f1416 */
[----:B------:R-:W-:Y:S01]  /*09f0*/  @P0 IADD3 R5, P2, PT, R6, UR5, RZ ;  /* 0x0000000506050c10 */ /* 0x000fe2000ff5e0ff */
[----:B------:R-:W-:Y:S01]  /*0a00*/  @P0 IMAD.X R24, RZ, RZ, R15, P4 ;  /* 0x000000ffff180224 */ /* 0x000fe200020e060f */
[----:B-1----:R-:W-:Y:S01]  /*0a10*/  @P0 LEA R6, P5, R23, UR14, 0x2 ;  /* 0x0000000e17060c11 */ /* 0x002fe2000f8a10ff */
[----:B------:R-:W2:Y:S01]  /*0a20*/  @P1 LDG.E R21, desc[UR10][R8.64] ;  /* 0x0000000a08151981 */ /* 0x000ea2000c1e1900 */
[----:B------:R-:W-:Y:S02]  /*0a30*/  @P0 LEA R4, P3, R5, UR12, 0x2 ;  /* 0x0000000c05040c11 */ /* 0x000fe4000f8610ff */
[----:B------:R-:W-:Y:S01]  /*0a40*/  @P0 IADD3.X R26, PT, PT, RZ, R7, RZ, P2, !PT ;  /* 0x00000007ff1a0210 */ /* 0x000fe200017fe4ff */
[----:B------:R-:W2:Y:S01]  /*0a50*/  @P1 LDG.E R28, desc[UR10][R2.64] ;  /* 0x0000000a021c1981 */ /* 0x000ea2000c1e1900 */
[----:B------:R-:W-:-:S02]  /*0a60*/  @P0 LEA.HI.X R7, R23, UR15, R24, 0x2, P5 ;  /* 0x0000000f17070c11 */ /* 0x000fc4000a8f1418 */
[----:B------:R-:W-:Y:S01]  /*0a70*/  @P0 LEA.HI.X R5, R5, UR13, R26, 0x2, P3 ;  /* 0x0000000d05050c11 */ /* 0x000fe200098f141a */
[----:B------:R-:W3:Y:S04]  /*0a80*/  @P1 LDG.E R22, desc[UR10][R8.64+0x4] ;  /* 0x0000040a08161981 */ /* 0x000ee8000c1e1900 */
[----:B------:R-:W3:Y:S04]  /*0a90*/  @P1 LDG.E R25, desc[UR10][R2.64+0x4] ;  /* 0x0000040a02191981 */ /* 0x000ee8000c1e1900 */
[----:B------:R-:W4:Y:S04]  /*0aa0*/  @P0 LDG.E R4, desc[UR10][R4.64] ;  /* 0x0000000a04040981 */ /* 0x000f28000c1e1900 */
[----:B------:R-:W4:Y:S01]  /*0ab0*/  @P0 LDG.E R7, desc[UR10][R6.64] ;  /* 0x0000000a06070981 */ /* 0x000f22000c1e1900 */
[----:B--2---:R-:W-:-:S04]  /*0ac0*/  @P1 FADD R21, R21, -R28 ;  /* 0x8000001c15151221 */ /* 0x004fc80000000000 */
[----:B------:R-:W-:Y:S01]  /*0ad0*/  @P1 FFMA R21, R21, R21, R18 ;  /* 0x0000001515151223 */ /* 0x000fe20000000012 */
[----:B---3--:R-:W-:-:S04]  /*0ae0*/  @P1 FADD R22, R22, -R25 ;  /* 0x8000001916161221 */ /* 0x008fc80000000000 */
[----:B------:R-:W-:Y:S01]  /*0af0*/  @P1 FFMA R18, R22, R22, R21 ;  /* 0x0000001616121223 */ /* 0x000fe20000000015 */
[----:B----4-:R-:W-:-:S04]  /*0b00*/  @P0 FADD R9, R4, -R7 ;  /* 0x8000000704090221 */ /* 0x010fc80000000000 */
[----:B------:R-:W-:-:S07]  /*0b10*/  @P0 FFMA R18, R9, R9, R18 ;  /* 0x0000000909120223 */ /* 0x000fce0000000012 */
.L_x_6:
[----:B------:R-:W-:Y:S01]  /*0b20*/  FSETP.GEU.AND P0, PT, R18, R12, PT ;  /* 0x0000000c1200720b */ /* 0x000fe20003f0e000 */
[----:B------:R-:W-:Y:S01]  /*0b30*/  IMAD.MOV.U32 R3, RZ, RZ, R12 ;  /* 0x000000ffff037224 */ /* 0x000fe200078e000c */
[----:B------:R-:W-:Y:S01]  /*0b40*/  MOV R4, UR4 ;  /* 0x0000000400047c02 */ /* 0x000fe20008000f00 */
[----:B------:R-:W-:-:S10]  /*0b50*/  IMAD.MOV.U32 R2, RZ, RZ, R10 ;  /* 0x000000ffff027224 */ /* 0x000fd400078e000a */
[----:B------:R-:W-:Y:S01]  /*0b60*/  @P0 FSETP.GEU.AND P1, PT, R18, R11, PT ;  /* 0x0000000b1200020b */ /* 0x000fe20003f2e000 */
[----:B------:R-:W-:-:S03]  /*0b70*/  @P0 IMAD.MOV.U32 R4, RZ, RZ, R10 ;  /* 0x000000ffff040224 */ /* 0x000fc600078e000a */
[----:B------:R-:W-:Y:S02]  /*0b80*/  @P0 FSEL R3, R18, R11, !P1 ;  /* 0x0000000b12030208 */ /* 0x000fe40004800000 */
[----:B------:R-:W-:Y:S02]  /*0b90*/  @P0 SEL R2, R0, UR4, P1 ;  /* 0x0000000400020c07 */ /* 0x000fe40008800000 */
[----:B------:R-:W-:-:S07]  /*0ba0*/  @P0 MOV R18, R12 ;  /* 0x0000000c00120202 */ /* 0x000fce0000000f00 */
.L_x_3:
[----:B------:R-:W-:Y:S05]  /*0bb0*/  BSYNC.RECONVERGENT B0 ;  /* 0x0000000000007941 */ /* 0x000fea0003800200 */
.L_x_2:
[----:B------:R-:W0:Y:S01]  /*0bc0*/  LDCU UR5, c[0x0][0x3a4] ;  /* 0x00007480ff0577ac */ /* 0x000e220008000800 */
[----:B------:R-:W-:-:S04]  /*0bd0*/  UIADD3 UR4, UPT, UPT, UR4, 0x1, URZ ;  /* 0x0000000104047890 */ /* 0x000fc8000fffe0ff */
[----:B0-----:R-:W-:-:S09]  /*0be0*/  UISETP.NE.AND UP0, UPT, UR4, UR5, UPT ;  /* 0x000000050400728c */ /* 0x001fd2000bf05270 */
[----:B------:R-:W-:Y:S05]  /*0bf0*/  BRA.U !UP0, `(.L_x_0) ;  /* 0x0000000508f07547 */ /* 0x000fea000b800000 */
[----:B------:R-:W-:Y:S05]  /*0c00*/  BRA `(.L_x_8) ;  /* 0xfffffff400a47947 */ /* 0x000fea000383ffff */
.L_x_1:
[----:B------:R-:W-:Y:S01]  /*0c10*/  UISETP.GE.U32.AND UP0, UPT, UR4, 0x4, UPT ;  /* 0x000000040400788c */ /* 0x000fe2000bf06070 */
[----:B------:R-:W-:Y:S01]  /*0c20*/  IMAD.MOV.U32 R3, RZ, RZ, 0x7f7fffff ;  /* 0x7f7fffffff037424 */ /* 0x000fe200078e00ff */
[----:B------:R-:W-:Y:S01]  /*0c30*/  CS2R R4, SRZ ;  /* 0x0000000000047805 */ /* 0x000fe2000001ff00 */
[----:B------:R-:W-:Y:S01]  /*0c40*/  IMAD.MOV.U32 R2, RZ, RZ, RZ ;  /* 0x000000ffff027224 */ /* 0x000fe200078e00ff */
[----:B------:R-:W-:Y:S01]  /*0c50*/  MOV R18, 0x7f7fffff ;  /* 0x7f7fffff00127802 */ /* 0x000fe20000000f00 */
[----:B------:R-:W-:-:S04]  /*0c60*/  ULOP3.LUT UR5, UR4, 0x3, URZ, 0xc0, !UPT ;  /* 0x0000000304057892 */ /* 0x000fc8000f8ec0ff */
[----:B------:R-:W-:Y:S08]  /*0c70*/  BRA.U !UP0, `(.L_x_9) ;  /* 0x0000000508647547 */ /* 0x000ff0000b800000 */
[----:B------:R-:W0:Y:S01]  /*0c80*/  LDCU UR6, c[0x0][0x3b0] ;  /* 0x00007600ff0677ac */ /* 0x000e220008000800 */
[----:B------:R-:W-:Y:S02]  /*0c90*/  HFMA2 R2, -RZ, RZ, 0, 0 ;  /* 0x00000000ff027431 */ /* 0x000fe400000001ff */
[----:B------:R-:W-:Y:S01]  /*0ca0*/  IMAD.MOV.U32 R3, RZ, RZ, 0x7f7fffff ;  /* 0x7f7fffffff037424 */ /* 0x000fe200078e00ff */
[----:B------:R-:W-:Y:S01]  /*0cb0*/  ULOP3.LUT UR4, UR4, 0x7ffffffc, URZ, 0xc0, !UPT ;  /* 0x7ffffffc04047892 */ /* 0x000fe2000f8ec0ff */
[----:B------:R-:W-:Y:S02]  /*0cc0*/  IMAD.MOV.U32 R7, RZ, RZ, RZ ;  /* 0x000000ffff077224 */ /* 0x000fe400078e00ff */
[----:B------:R-:W-:-:S03]  /*0cd0*/  IMAD.MOV.U32 R4, RZ, RZ, RZ ;  /* 0x000000ffff047224 */ /* 0x000fc600078e00ff */
[----:B------:R-:W-:Y:S01]  /*0ce0*/  IMAD.U32 R5, RZ, RZ, UR4 ;  /* 0x00000004ff057e24 */ /* 0x000fe2000f8e00ff */
[----:B0-----:R-:W-:-:S13]  /*0cf0*/  ISETP.NE.AND P0, PT, RZ, UR6, PT ;  /* 0x00000006ff007c0c */ /* 0x001fda000bf05270 */
.L_x_18:
[----:B------:R-:W-:Y:S01]  /*0d00*/  ISETP.NE.AND P2, PT, R7, R20, PT ;  /* 0x000000140700720c */ /* 0x000fe20003f45270 */
[----:B------:R-:W-:Y:S01]  /*0d10*/  BSSY.RECONVERGENT B0, `(.L_x_10) ;  /* 0x0000012000007945 */ /* 0x000fe20003800200 */
[----:B------:R-:W-:Y:S01]  /*0d20*/  ISETP.NE.AND P4, PT, RZ, UR6, PT ;  /* 0x00000006ff007c0c */ /* 0x000fe2000bf85270 */
[----:B------:R-:W-:Y:S01]  /*0d30*/  IMAD.MOV.U32 R6, RZ, RZ, R3 ;  /* 0x000000ffff067224 */ /* 0x000fe200078e0003 */
[----:B------:R-:W-:Y:S01]  /*0d40*/  ISETP.NE.AND P1, PT, RZ, UR6, PT ;  /* 0x00000006ff007c0c */ /* 0x000fe2000bf25270 */
[----:B------:R-:W-:Y:S01]  /*0d50*/  IMAD.MOV.U32 R8, RZ, RZ, R4 ;  /* 0x000000ffff087224 */ /* 0x000fe200078e0004 */
[----:B------:R-:W-:Y:S02]  /*0d60*/  MOV R0, R18 ;  /* 0x0000001200007202 */ /* 0x000fe40000000f00 */
[----:B------:R-:W-:-:S05]  /*0d70*/  MOV R9, R2 ;  /* 0x0000000200097202 */ /* 0x000fca0000000f00 */
[----:B------:R-:W-:Y:S05]  /*0d80*/  @!P2 BRA P0, `(.L_x_11) ;  /* 0x000000000028a947 */ /* 0x000fea0000000000 */
[----:B------:R-:W-:Y:S01]  /*0d90*/  FSETP.GT.AND P3, PT, R18, RZ, PT ;  /* 0x000000ff1200720b */ /* 0x000fe20003f64000 */
[----:B------:R-:W-:Y:S01]  /*0da0*/  IMAD.MOV.U32 R0, RZ, RZ, RZ ;  /* 0x000000ffff007224 */ /* 0x000fe200078e00ff */
[----:B------:R-:W-:Y:S01]  /*0db0*/  MOV R6, R18 ;  /* 0x0000001200067202 */ /* 0x000fe20000000f00 */
[----:B------:R-:W-:Y:S02]  /*0dc0*/  IMAD.MOV.U32 R8, RZ, RZ, R7 ;  /* 0x000000ffff087224 */ /* 0x000fe400078e0007 */
[----:B------:R-:W-:-:S08]  /*0dd0*/  IMAD.MOV.U32 R9, RZ, RZ, R4 ;  /* 0x000000ffff097224 */ /* 0x000fd000078e0004 */
[C---:B------:R-:W-:Y:S01]  /*0de0*/  @!P3 FSETP.GT.AND P2, PT, R3.reuse, RZ, PT ;  /* 0x000000ff0300b20b */ /* 0x040fe20003f44000 */
[----:B------:R-:W-:Y:S01]  /*0df0*/  @!P3 IMAD.MOV.U32 R0, RZ, RZ, R18 ;  /* 0x000000ffff00b224 */ /* 0x000fe200078e0012 */
[----:B------:R-:W-:Y:S02]  /*0e00*/  @!P3 MOV R8, R4 ;  /* 0x000000040008b202 */ /* 0x000fe40000000f00 */
[----:B------:R-:W-:Y:S02]  /*0e10*/  @!P3 FSEL R6, R3, RZ, !P2 ;  /* 0x000000ff0306b208 */ /* 0x000fe40005000000 */
[----:B------:R-:W-:-:S07]  /*0e20*/  @!P3 SEL R9, R7, R2, P2 ;  /* 0x000000020709b207 */ /* 0x000fce0001000000 */
.L_x_11:
[----:B------:R-:W-:Y:S05]  /*0e30*/  BSYNC.RECONVERGENT B0 ;  /* 0x0000000000007941 */ /* 0x000fea0003800200 */
.L_x_10:
[C---:B------:R-:W-:Y:S01]  /*0e40*/  VIADD R11, R7.reuse, 0x1 ;  /* 0x00000001070b7836 */ /* 0x040fe20000000000 */
[C---:B------:R-:W-:Y:S01]  /*0e50*/  IADD3 R12, PT, PT, R7.reuse, 0x3, RZ ;  /* 0x00000003070c7810 */ /* 0x040fe20007ffe0ff */
[----:B------:R-:W-:Y:S01]  /*0e60*/  VIADD R13, R7, 0x2 ;  /* 0x00000002070d7836 */ /* 0x000fe20000000000 */
[----:B------:R-:W-:Y:S01]  /*0e70*/  BSSY.RECONVERGENT B0, `(.L_x_12) ;  /* 0x0000014000007945 */ /* 0x000fe20003800200 */
[----:B------:R-:W-:Y:S01]  /*0e80*/  ISETP.NE.AND P2, PT, RZ, UR6, PT ;  /* 0x00000006ff007c0c */ /* 0x000fe2000bf45270 */
[----:B------:R-:W-:Y:S01]  /*0e90*/  IMAD.MOV.U32 R2, RZ, RZ, R0 ;  /* 0x000000ffff027224 */ /* 0x000fe200078e0000 */
[-C--:B------:R-:W-:Y:S01]  /*0ea0*/  ISETP.NE.AND P6, PT, R11, R20.reuse, PT ;  /* 0x000000140b00720c */ /* 0x080fe20003fc5270 */
[----:B------:R-:W-:Y:S01]  /*0eb0*/  IMAD.MOV.U32 R3, RZ, RZ, R6 ;  /* 0x000000ffff037224 */ /* 0x000fe200078e0006 */
[-C--:B------:R-:W-:Y:S01]  /*0ec0*/  ISETP.NE.AND P5, PT, R13, R20.reuse, PT ;  /* 0x000000140d00720c */ /* 0x080fe20003fa5270 */
[----:B------:R-:W-:Y:S01]  /*0ed0*/  IMAD.MOV.U32 R10, RZ, RZ, R9 ;  /* 0x000000ffff0a7224 */ /* 0x000fe200078e0009 */
[----:B------:R-:W-:-:S02]  /*0ee0*/  ISETP.NE.AND P3, PT, R12, R20, PT ;  /* 0x000000140c00720c */ /* 0x000fc40003f65270 */
[----:B------:R-:W-:-:S07]  /*0ef0*/  MOV R4, R8 ;  /* 0x0000000800047202 */ /* 0x000fce0000000f00 */
[----:B------:R-:W-:Y:S05]  /*0f00*/  @!P6 BRA P4, `(.L_x_13) ;  /* 0x000000000028e947 */ /* 0x000fea0002000000 */
[----:B------:R-:W-:Y:S01]  /*0f10*/  FSETP.GT.AND P6, PT, R0, RZ, PT ;  /* 0x000000ff0000720b */ /* 0x000fe20003fc4000 */
[----:B------:R-:W-:Y:S02]  /*0f20*/  HFMA2 R2, -RZ, RZ, 0, 0 ;  /* 0x00000000ff027431 */ /* 0x000fe400000001ff */
[----:B------:R-:W-:Y:S02]  /*0f30*/  IMAD.MOV.U32 R4, RZ, RZ, R11 ;  /* 0x000000ffff047224 */ /* 0x000fe400078e000b */
[----:B------:R-:W-:Y:S02]  /*0f40*/  IMAD.MOV.U32 R3, RZ, RZ, R0 ;  /* 0x000000ffff037224 */ /* 0x000fe400078e0000 */
[----:B------:R-:W-:-:S06]  /*0f50*/  IMAD.MOV.U32 R10, RZ, RZ, R8 ;  /* 0x000000ffff0a7224 */ /* 0x000fcc00078e0008 */
[C---:B------:R-:W-:Y:S01]  /*0f60*/  @!P6 FSETP.GT.AND P4, PT, R6.reuse, RZ, PT ;  /* 0x000000ff0600e20b */ /* 0x040fe20003f84000 */
[----:B------:R-:W-:Y:S01]  /*0f70*/  @!P6 IMAD.MOV.U32 R4, RZ, RZ, R8 ;  /* 0x000000ffff04e224 */ /* 0x000fe200078e0008 */
[----:B------:R-:W-:Y:S02]  /*0f80*/  @!P6 MOV R2, R0 ;  /* 0x000000000002e202 */ /* 0x000fe40000000f00 */
[----:B------:R-:W-:Y:S02]  /*0f90*/  @!P6 FSEL R3, R6, RZ, !P4 ;  /* 0x000000ff0603e208 */ /* 0x000fe40006000000 */
[----:B------:R-:W-:-:S07]  /*0fa0*/  @!P6 SEL R10, R11, R9, P4 ;  /* 0x000000090b0ae207 */ /* 0x000fce0002000000 */
.L_x_13:
[----:B------:R-:W-:Y:S05]  /*0fb0*/  BSYNC.RECONVERGENT B0 ;  /* 0x0000000000007941 */ /* 0x000fea0003800200 */
.L_x_12:
[----:B------:R-:W-:Y:S01]  /*0fc0*/  BSSY.RECONVERGENT B0, `(.L_x_14) ;  /* 0x0000010000007945 */ /* 0x000fe20003800200 */
[----:B------:R-:W-:Y:S01]  /*0fd0*/  IMAD.MOV.U32 R0, RZ, RZ, R2 ;  /* 0x000000ffff007224 */ /* 0x000fe200078e0002 */
[----:B------:R-:W-:Y:S01]  /*0fe0*/  MOV R6, R3 ;  /* 0x0000000300067202 */ /* 0x000fe20000000f00 */
[----:B------:R-:W-:Y:S02]  /*0ff0*/  IMAD.MOV.U32 R8, RZ, RZ, R4 ;  /* 0x000000ffff087224 */ /* 0x000fe400078e0004 */
[----:B------:R-:W-:Y:S01]  /*1000*/  IMAD.MOV.U32 R9, RZ, RZ, R10 ;  /* 0x000000ffff097224 */ /* 0x000fe200078e000a */
[----:B------:R-:W-:Y:S06]  /*1010*/  @!P5 BRA P1, `(.L_x_15) ;  /* 0x000000000028d947 */ /* 0x000fec0000800000 */
[----:B------:R-:W-:Y:S01]  /*1020*/  FSETP.GT.AND P4, PT, R2, RZ, PT ;  /* 0x000000ff0200720b */ /* 0x000fe20003f84000 */
[----:B------:R-:W-:Y:S01]  /*1030*/  IMAD.MOV.U32 R0, RZ, RZ, RZ ;  /* 0x000000ffff007224 */ /* 0x000fe200078e00ff */
[----:B------:R-:W-:Y:S01]  /*1040*/  MOV R8, R13 ;  /* 0x0000000d00087202 */ /* 0x000fe20000000f00 */
[----:B------:R-:W-:Y:S01]  /*1050*/  IMAD.MOV.U32 R9, RZ, RZ, R4 ;  /* 0x000000ffff097224 */ /* 0x000fe200078e0004 */
[----:B------:R-:W-:-:S09]  /*1060*/  MOV R6, R2 ;  /* 0x0000000200067202 */ /* 0x000fd20000000f00 */
[----:B------:R-:W-:Y:S01]  /*1070*/  @!P4 FSETP.GT.AND P1, PT, R3, RZ, PT ;  /* 0x000000ff0300c20b */ /* 0x000fe20003f24000 */
[----:B------:R-:W-:Y:S02]  /*1080*/  @!P4 IMAD.MOV.U32 R0, RZ, RZ, R2 ;  /* 0x000000ffff00c224 */ /* 0x000fe400078e0002 */
[----:B------:R-:W-:Y:S01]  /*1090*/  @!P4 IMAD.MOV.U32 R8, RZ, RZ, R4 ;  /* 0x000000ffff08c224 */ /* 0x000fe200078e0004 */
[----:B------:R-:W-:Y:S02]  /*10a0*/  @!P4 SEL R9, R13, R10, P1 ;  /* 0x0000000a0d09c207 */ /* 0x000fe40000800000 */
[----:B------:R-:W-:-:S07]  /*10b0*/  @!P4 FSEL R6, R3, RZ, !P1 ;  /* 0x000000ff0306c208 */ /* 0x000fce0004800000 */
.L_x_15:
[----:B------:R-:W-:Y:S05]  /*10c0*/  BSYNC.RECONVERGENT B0 ;  /* 0x0000000000007941 */ /* 0x000fea0003800200 */
.L_x_14:
[----:B------:R-:W-:Y:S01]  /*10d0*/  BSSY.RECONVERGENT B0, `(.L_x_16) ;  /* 0x0000010000007945 */ /* 0x000fe20003800200 */
[----:B------:R-:W-:Y:S01]  /*10e0*/  MOV R18, R0 ;  /* 0x0000000000127202 */ /* 0x000fe20000000f00 */
[----:B------:R-:W-:Y:S01]  /*10f0*/  IMAD.MOV.U32 R3, RZ, RZ, R6 ;  /* 0x000000ffff037224 */ /* 0x000fe200078e0006 */
[----:B------:R-:W-:Y:S01]  /*1100*/  MOV R2, R9 ;  /* 0x0000000900027202 */ /* 0x000fe20000000f00 */
[----:B------:R-:W-:Y:S01]  /*1110*/  IMAD.MOV.U32 R4, RZ, RZ, R8 ;  /* 0x000000ffff047224 */ /* 0x000fe200078e0008 */
[----:B------:R-:W-:Y:S06]  /*1120*/  @!P3 BRA P2, `(.L_x_17) ;  /* 0x000000000028b947 */ /* 0x000fec0001000000 */
[----:B------:R-:W-:Y:S01]  /*1130*/  FSETP.GT.AND P2, PT, R0, RZ, PT ;  /* 0x000000ff0000720b */ /* 0x000fe20003f44000 */
[----:B------:R-:W-:Y:S01]  /*1140*/  IMAD.MOV.U32 R4, RZ, RZ, R12 ;  /* 0x000000ffff047224 */ /* 0x000fe200078e000c */
[----:B------:R-:W-:Y:S01]  /*1150*/  MOV R2, R8 ;  /* 0x0000000800027202 */ /* 0x000fe20000000f00 */
[----:B------:R-:W-:Y:S02]  /*1160*/  IMAD.MOV.U32 R18, RZ, RZ, RZ ;  /* 0x000000ffff127224 */ /* 0x000fe400078e00ff */
[----:B------:R-:W-:-:S08]  /*1170*/  IMAD.MOV.U32 R3, RZ, RZ, R0 ;  /* 0x000000ffff037224 */ /* 0x000fd000078e0000 */
[----:B------:R-:W-:Y:S01]  /*1180*/  @!P2 FSETP.GT.AND P1, PT, R6, RZ, PT ;  /* 0x000000ff0600a20b */ /* 0x000fe20003f24000 */
[----:B------:R-:W-:Y:S01]  /*1190*/  @!P2 IMAD.MOV.U32 R18, RZ, RZ, R0 ;  /* 0x000000ffff12a224 */ /* 0x000fe200078e0000 */
[----:B------:R-:W-:Y:S02]  /*11a0*/  @!P2 MOV R4, R8 ;  /* 0x000000080004a202 */ /* 0x000fe40000000f00 */
[----:B------:R-:W-:Y:S02]  /*11b0*/  @!P2 SEL R2, R12, R9, P1 ;  /* 0x000000090c02a207 */ /* 0x000fe40000800000 */
[----:B------:R-:W-:-:S07]  /*11c0*/  @!P2 FSEL R3, R6, RZ, !P1 ;  /* 0x000000ff0603a208 */ /* 0x000fce0004800000 */
.L_x_17:
[----:B------:R-:W-:Y:S05]  /*11d0*/  BSYNC.RECONVERGENT B0 ;  /* 0x0000000000007941 */ /* 0x000fea0003800200 */
.L_x_16:
[----:B------:R-:W-:-:S05]  /*11e0*/  VIADD R7, R7, 0x4 ;  /* 0x0000000407077836 */ /* 0x000fca0000000000 */
[----:B------:R-:W-:-:S13]  /*11f0*/  ISETP.NE.AND P1, PT, R7, R5, PT ;  /* 0x000000050700720c */ /* 0x000fda0003f25270 */
[----:B------:R-:W-:Y:S05]  /*1200*/  @P1 BRA `(.L_x_18) ;  /* 0xfffffff800bc1947 */ /* 0x000fea000383ffff */
.L_x_9:
[----:B------:R-:W-:-:S09]  /*1210*/  UISETP.NE.AND UP0, UPT, UR5, URZ, UPT ;  /* 0x000000ff0500728c */ /* 0x000fd2000bf05270 */
[----:B------:R-:W-:Y:S05]  /*1220*/  BRA.U !UP0, `(.L_x_0) ;  /* 0x0000000108647547 */ /* 0x000fea000b800000 */
[----:B------:R-:W0:Y:S02]  /*1230*/  LDCU UR4, c[0x0][0x3b0] ;  /* 0x00007600ff0477ac */ /* 0x000e240008000800 */
[----:B0-----:R-:W-:Y:S01]  /*1240*/  ISETP.NE.AND P2, PT, RZ, UR4, PT ;  /* 0x00000004ff007c0c */ /* 0x001fe2000bf45270 */
[----:B------:R-:W-:-:S12]  /*1250*/  UMOV UR4, URZ ;  /* 0x000000ff00047c82 */ /* 0x000fd80008000000 */
.L_x_21:
[----:B------:R-:W-:Y:S01]  /*1260*/  ISETP.NE.AND P0, PT, R5, R20, PT ;  /* 0x000000140500720c */ /* 0x000fe20003f05270 */
[----:B------:R-:W-:Y:S01]  /*1270*/  UIADD3 UR4, UPT, UPT, UR4, 0x1, URZ ;  /* 0x0000000104047890 */ /* 0x000fe2000fffe0ff */
[----:B------:R-:W-:Y:S01]  /*1280*/  BSSY.RECONVERGENT B0, `(.L_x_19) ;  /* 0x0000011000007945 */ /* 0x000fe20003800200 */
[----:B------:R-:W-:Y:S01]  /*1290*/  IMAD.MOV.U32 R0, RZ, RZ, R18 ;  /* 0x000000ffff007224 */ /* 0x000fe200078e0012 */
[----:B------:R-:W-:Y:S01]  /*12a0*/  MOV R6, R3 ;  /* 0x0000000300067202 */ /* 0x000fe20000000f00 */
[----:B------:R-:W-:Y:S01]  /*12b0*/  UISETP.NE.AND UP0, UPT, UR4, UR5, UPT ;  /* 0x000000050400728c */ /* 0x000fe2000bf05270 */
[----:B------:R-:W-:Y:S02]  /*12c0*/  IMAD.MOV.U32 R7, RZ, RZ, R4 ;  /* 0x000000ffff077224 */ /* 0x000fe400078e0004 */
[----:B------:R-:W-:-:S05]  /*12d0*/  IMAD.MOV.U32 R8, RZ, RZ, R2 ;  /* 0x000000ffff087224 */ /* 0x000fca00078e0002 */
[----:B------:R-:W-:Y:S05]  /*12e0*/  @!P0 BRA P2, `(.L_x_20) ;  /* 0x0000000000288947 */ /* 0x000fea0001000000 */
[----:B------:R-:W-:Y:S01]  /*12f0*/  FSETP.GT.AND P1, PT, R18, RZ, PT ;  /* 0x000000ff1200720b */ /* 0x000fe20003f24000 */
[----:B------:R-:W-:Y:S01]  /*1300*/  HFMA2 R18, -RZ, RZ, 0, 0 ;  /* 0x00000000ff127431 */ /* 0x000fe200000001ff */
        /* <DEDUP_REMOVED lines=8> */
.L_x_20:
[----:B------:R-:W-:Y:S05]  /*1390*/  BSYNC.RECONVERGENT B0 ;  /* 0x0000000000007941 */ /* 0x000fea0003800200 */
.L_x_19:
[----:B------:R-:W-:Y:S01]  /*13a0*/  IADD3 R5, PT, PT, R5, 0x1, RZ ;  /* 0x0000000105057810 */ /* 0x000fe20007ffe0ff */
[----:B------:R-:W-:Y:S06]  /*13b0*/  BRA.U UP0, `(.L_x_21) ;  /* 0xfffffffd00a87547 */ /* 0x000fec000b83ffff */
.L_x_0:
[----:B------:R-:W0:Y:S01]  /*13c0*/  LDC.64 R6, c[0x0][0x390] ;  /* 0x0000e400ff067b82 */ /* 0x000e220000000a00 */
[----:B------:R-:W-:-:S05]  /*13d0*/  IMAD.IADD R5, R20, 0x1, R17 ;  /* 0x0000000114057824 */ /* 0x000fca00078e0211 */
[----:B------:R-:W-:Y:S02]  /*13e0*/  SHF.L.U32 R5, R5, 0x1, RZ ;  /* 0x0000000105057819 */ /* 0x000fe400000006ff */
[----:B------:R-:W1:Y:S03]  /*13f0*/  LDC.64 R8, c[0x0][0x398] ;  /* 0x0000e600ff087b82 */ /* 0x000e660000000a00 */
[----:B0-----:R-:W-:-:S05]  /*1400*/  IMAD.WIDE R6, R5, 0x4, R6 ;  /* 0x0000000405067825 */ /* 0x001fca00078e0206 */
[----:B------:R-:W-:Y:S01]  /*1410*/  STG.E desc[UR10][R6.64], R4 ;  /* 0x0000000406007986 */ /* 0x000fe2000c10190a */
[----:B-1----:R-:W-:-:S03]  /*1420*/  IMAD.WIDE R8, R5, 0x4, R8 ;  /* 0x0000000405087825 */ /* 0x002fc600078e0208 */
[----:B------:R-:W-:Y:S04]  /*1430*/  STG.E desc[UR10][R6.64+0x4], R2 ;  /* 0x0000040206007986 */ /* 0x000fe8000c10190a */
[----:B------:R-:W-:Y:S04]  /*1440*/  STG.E desc[UR10][R8.64], R18 ;  /* 0x0000001208007986 */ /* 0x000fe8000c10190a */
[----:B------:R-:W-:Y:S01]  /*1450*/  STG.E desc[UR10][R8.64+0x4], R3 ;  /* 0x0000040308007986 */ /* 0x000fe2000c10190a */
[----:B------:R-:W-:Y:S05]  /*1460*/  EXIT ;  /* 0x000000000000794d */ /* 0x000fea0003800000 */
.L_x_22:
[----:B------:R-:W-:-:S00]  /*1470*/  BRA `(.L_x_22) ;  /* 0xfffffffc00fc7947 */ /* 0x000fc0000383ffff */
[----:B------:R-:W-:-:S00]  /*1480*/  NOP ;  /* 0x0000000000007918 */ /* 0x000fc00000000000 */
[----:B------:R-:W-:-:S00]  /*1490*/  NOP ;  /* 0x0000000000007918 */ /* 0x000fc00000000000 */
[----:B------:R-:W-:-:S00]  /*14a0*/  NOP ;  /* 0x0000000000007918 */ /* 0x000fc00000000000 */
[----:B------:R-:W-:-:S00]  /*14b0*/  NOP ;  /* 0x0000000000007918 */ /* 0x000fc00000000000 */
[----:B------:R-:W-:-:S00]  /*14c0*/  NOP ;  /* 0x0000000000007918 */ /* 0x000fc00000000000 */
[----:B------:R-:W-:-:S00]  /*14d0*/  NOP ;  /* 0x0000000000007918 */ /* 0x000fc00000000000 */
[----:B------:R-:W-:-:S00]  /*14e0*/  NOP ;  /* 0x0000000000007918 */ /* 0x000fc00000000000 */
[----:B------:R-:W-:-:S00]  /*14f0*/  NOP ;  /* 0x0000000000007918 */ /* 0x000fc00000000000 */
.L_x_36:


//--------------------- .text._Z27findNearestFeatureIdxKernelPfS_Piiiiii --------------------------
	.section	.text._Z27findNearestFeatureIdxKernelPfS_Piiiiii,"ax",@progbits
	.align	128
        .global         _Z27findNearestFeatureIdxKernelPfS_Piiiiii
        .type           _Z27findNearestFeatureIdxKernelPfS_Piiiiii,@function
        .size           _Z27findNearestFeatureIdxKernelPfS_Piiiiii,(.L_x_37 - _Z27findNearestFeatureIdxKernelPfS_Piiiiii)
        .other          _Z27findNearestFeatureIdxKernelPfS_Piiiiii,@"STO_CUDA_ENTRY STV_DEFAULT"
_Z27findNearestFeatureIdxKernelPfS_Piiiiii:
.text._Z27findNearestFeatureIdxKernelPfS_Piiiiii:
        /* <DEDUP_REMOVED lines=15> */
[----:B------:R-:W-:Y:S02]  /*00f0*/  IMAD R11, R21, UR8, R20 ;  /* 0x00000008150b7c24 */ /* 0x000fe4000f8e0214 */
[----:B------:R-:W-:Y:S01]  /*0100*/  IMAD.MOV.U32 R9, RZ, RZ, RZ ;  /* 0x000000ffff097224 */ /* 0x000fe200078e00ff */
[----:B------:R-:W1:Y:S01]  /*0110*/  LDCU.64 UR6, c[0x0][0x358] ;  /* 0x00006b00ff0677ac */ /* 0x000e620008000a00 */
[----:B0-----:R-:W-:-:S09]  /*0120*/  UISETP.GE.AND UP0, UPT, UR4, 0x1, UPT ;  /* 0x000000010400788c */ /* 0x001fd2000bf06270 */
[----:B-1----:R-:W-:Y:S05]  /*0130*/  BRA.U !UP0, `(.L_x_23) ;  /* 0x0000000d08287547 */ /* 0x002fea000b800000 */
[----:B------:R-:W0:Y:S02]  /*0140*/  LDC R6, c[0x0][0x3a4] ;  /* 0x0000e900ff067b82 */ /* 0x000e240000000800 */
[----:B0-----:R-:W-:-:S13]  /*0150*/  ISETP.GE.AND P0, PT, R6, 0x1, PT ;  /* 0x000000010600780c */ /* 0x001fda0003f06270 */
[----:B------:R-:W-:Y:S05]  /*0160*/  @!P0 BRA `(.L_x_24) ;  /* 0x00000008005c8947 */ /* 0x000fea0003800000 */
[----:B------:R-:W-:Y:S01]  /*0170*/  IMAD R10, R11, R6, RZ ;  /* 0x000000060b0a7224 */ /* 0x000fe200078e02ff */
[C---:B------:R-:W-:Y:S01]  /*0180*/  LOP3.LUT R8, R6.reuse, 0x7, RZ, 0xc0, !PT ;  /* 0x0000000706087812 */ /* 0x040fe200078ec0ff */
[----:B------:R-:W-:Y:S01]  /*0190*/  IMAD.MOV.U32 R5, RZ, RZ, 0x7f7fffff ;  /* 0x7f7fffffff057424 */ /* 0x000fe200078e00ff */
[C---:B------:R-:W-:Y:S01]  /*01a0*/  LOP3.LUT R7, R6.reuse, 0x3, RZ, 0xc0, !PT ;  /* 0x0000000306077812 */ /* 0x040fe200078ec0ff */
[----:B------:R-:W-:Y:S01]  /*01b0*/  IMAD.MOV.U32 R4, RZ, RZ, RZ ;  /* 0x000000ffff047224 */ /* 0x000fe200078e00ff */
[----:B------:R-:W-:Y:S01]  /*01c0*/  LOP3.LUT R6, R6, 0x7ffffff8, RZ, 0xc0, !PT ;  /* 0x7ffffff806067812 */ /* 0x000fe200078ec0ff */
[----:B------:R-:W-:Y:S01]  /*01d0*/  IMAD.MOV.U32 R9, RZ, RZ, RZ ;  /* 0x000000ffff097224 */ /* 0x000fe200078e00ff */
[----:B------:R-:W-:-:S03]  /*01e0*/  SHF.R.S32.HI R3, RZ, 0x1f, R10 ;  /* 0x0000001fff037819 */ /* 0x000fc6000001140a */
[----:B------:R-:W-:-:S07]  /*01f0*/  IMAD.MOV R2, RZ, RZ, -R6 ;  /* 0x000000ffff027224 */ /* 0x000fce00078e0a06 */
.L_x_31:
[----:B------:R-:W0:Y:S01]  /*0200*/  LDCU UR4, c[0x0][0x3a8] ;  /* 0x00007500ff0477ac */ /* 0x000e220008000800 */
[----:B------:R-:W-:Y:S01]  /*0210*/  ISETP.NE.AND P0, PT, R4, R20, PT ;  /* 0x000000140400720c */ /* 0x000fe20003f05270 */
[----:B------:R-:W-:Y:S01]  /*0220*/  BSSY.RECONVERGENT B0, `(.L_x_25) ;  /* 0x0000086000007945 */ /* 0x000fe20003800200 */
[----:B0-----:R-:W-:-:S13]  /*0230*/  ISETP.NE.AND P1, PT, RZ, UR4, PT ;  /* 0x00000004ff007c0c */ /* 0x001fda000bf25270 */
[----:B------:R-:W-:Y:S05]  /*0240*/  @!P0 BRA P1, `(.L_x_26) ;  /* 0x00000008000c8947 */ /* 0x000fea0000800000 */
[----:B------:R-:W0:Y:S01]  /*0250*/  LDC R24, c[0x0][0x3a4] ;  /* 0x0000e900ff187b82 */ /* 0x000e220000000800 */
[----:B------:R-:W1:Y:S01]  /*0260*/  LDCU UR4, c[0x0][0x39c] ;  /* 0x00007380ff0477ac */ /* 0x000e620008000800 */
[----:B------:R-:W-:Y:S02]  /*0270*/  IMAD.MOV.U32 R0, RZ, RZ, RZ ;  /* 0x000000ffff007224 */ /* 0x000fe400078e00ff */
[----:B------:R-:W-:Y:S02]  /*0280*/  IMAD.MOV.U32 R25, RZ, RZ, RZ ;  /* 0x000000ffff197224 */ /* 0x000fe400078e00ff */
[----:B-1----:R-:W-:Y:S01]  /*0290*/  IMAD R13, R21, UR4, R4 ;  /* 0x00000004150d7c24 */ /* 0x002fe2000f8e0204 */
[----:B0-----:R-:W-:-:S03]  /*02a0*/  ISETP.GE.U32.AND P0, PT, R24, 0x8, PT ;  /* 0x000000081800780c */ /* 0x001fc60003f06070 */
[----:B------:R-:W-:-:S05]  /*02b0*/  IMAD R22, R13, R24, RZ ;  /* 0x000000180d167224 */ /* 0x000fca00078e02ff */
[----:B------:R-:W-:-:S05]  /*02c0*/  SHF.R.S32.HI R23, RZ, 0x1f, R22 ;  /* 0x0000001fff177819 */ /* 0x000fca0000011416 */
[----:B------:R-:W-:Y:S05]  /*02d0*/  @!P0 BRA `(.L_x_27) ;  /* 0x0000000000cc8947 */ /* 0x000fea0003800000 */
[----:B------:R-:W0:Y:S01]  /*02e0*/  LDCU.128 UR8, c[0x0][0x380] ;  /* 0x00007000ff0877ac */ /* 0x000e220008000c00 */
[----:B------:R-:W-:Y:S02]  /*02f0*/  IMAD.MOV.U32 R0, RZ, RZ, RZ ;  /* 0x000000ffff007224 */ /* 0x000fe400078e00ff */
[----:B------:R-:W-:Y:S01]  /*0300*/  IMAD.MOV.U32 R16, RZ, RZ, R2 ;  /* 0x000000ffff107224 */ /* 0x000fe200078e0002 */
[----:B0-----:R-:W-:Y:S02]  /*0310*/  LEA R14, P0, R10, UR10, 0x2 ;  /* 0x0000000a0a0e7c11 */ /* 0x001fe4000f8010ff */
[----:B------:R-:W-:Y:S02]  /*0320*/  LEA R12, P2, R22, UR8, 0x2 ;  /* 0x00000008160c7c11 */ /* 0x000fe4000f8410ff */
[----:B------:R-:W-:Y:S02]  /*0330*/  IADD3 R14, P1, PT, R14, 0x10, RZ ;  /* 0x000000100e0e7810 */ /* 0x000fe40007f3e0ff */
[----:B------:R-:W-:-:S02]  /*0340*/  IADD3 R12, P3, PT, R12, 0x10, RZ ;  /* 0x000000100c0c7810 */ /* 0x000fc40007f7e0ff */
[----:B------:R-:W-:Y:S02]  /*0350*/  LEA.HI.X R15, R10, UR11, R3, 0x2, P0 ;  /* 0x0000000b0a0f7c11 */ /* 0x000fe400080f1403 */
[----:B------:R-:W-:-:S03]  /*0360*/  LEA.HI.X R13, R22, UR9, R23, 0x2, P2 ;  /* 0x00000009160d7c11 */ /* 0x000fc600090f1417 */
[----:B------:R-:W-:Y:S02]  /*0370*/  IMAD.X R15, RZ, RZ, R15, P1 ;  /* 0x000000ffff0f7224 */ /* 0x000fe400008e060f */
[----:B------:R-:W-:-:S07]  /*0380*/  IMAD.X R13, RZ, RZ, R13, P3 ;  /* 0x000000ffff0d7224 */ /* 0x000fce00018e060d */
.L_x_28:
[----:B------:R-:W2:Y:S04]  /*0390*/  LDG.E R17, desc[UR6][R12.64+-0x10] ;  /* 0xfffff0060c117981 */ /* 0x000ea8000c1e1900 */
[----:B------:R-:W2:Y:S04]  /*03a0*/  LDG.E R18, desc[UR6][R14.64+-0x10] ;  /* 0xfffff0060e127981 */ /* 0x000ea8000c1e1900 */
[----:B------:R-:W3:Y:S04]  /*03b0*/  LDG.E R26, desc[UR6][R12.64+-0xc] ;  /* 0xfffff4060c1a7981 */ /* 0x000ee8000c1e1900 */
[----:B------:R-:W3:Y:S01]  /*03c0*/  LDG.E R27, desc[UR6][R14.64+-0xc] ;  /* 0xfffff4060e1b7981 */ /* 0x000ee2000c1e1900 */
[----:B--2---:R-:W-:-:S03]  /*03d0*/  FADD R19, R17, -R18 ;  /* 0x8000001211137221 */ /* 0x004fc60000000000 */
[----:B------:R-:W2:Y:S04]  /*03e0*/  LDG.E R18, desc[UR6][R12.64+-0x8] ;  /* 0xfffff8060c127981 */ /* 0x000ea8000c1e1900 */
[----:B------:R-:W2:Y:S01]  /*03f0*/  LDG.E R17, desc[UR6][R14.64+-0x8] ;  /* 0xfffff8060e117981 */ /* 0x000ea2000c1e1900 */
[----:B------:R-:W-:Y:S01]  /*0400*/  FFMA R25, R19, R19, R0 ;  /* 0x0000001313197223 */ /* 0x000fe20000000000 */
[----:B---3--:R-:W-:Y:S02]  /*0410*/  FADD R26, R26, -R27 ;  /* 0x8000001b1a1a7221 */ /* 0x008fe40000000000 */
[----:B------:R-:W3:Y:S04]  /*0420*/  LDG.E R19, desc[UR6][R12.64+-0x4] ;  /* 0xfffffc060c137981 */ /* 0x000ee8000c1e1900 */
[----:B------:R-:W3:Y:S01]  /*0430*/  LDG.E R0, desc[UR6][R14.64+-0x4] ;  /* 0xfffffc060e007981 */ /* 0x000ee2000c1e1900 */
[----:B------:R-:W-:Y:S01]  /*0440*/  FFMA R25, R26, R26, R25 ;  /* 0x0000001a1a197223 */ /* 0x000fe20000000019 */
[----:B--2---:R-:W-:-:S02]  /*0450*/  FADD R26, R18, -R17 ;  /* 0x80000011121a7221 */ /* 0x004fc40000000000 */
[----:B------:R-:W2:Y:S04]  /*0460*/  LDG.E R18, desc[UR6][R12.64] ;  /* 0x000000060c127981 */ /* 0x000ea8000c1e1900 */
[----:B------:R-:W2:Y:S01]  /*0470*/  LDG.E R17, desc[UR6][R14.64] ;  /* 0x000000060e117981 */ /* 0x000ea2000c1e1900 */
[----:B------:R-:W-:Y:S01]  /*0480*/  FFMA R25, R26, R26, R25 ;  /* 0x0000001a1a197223 */ /* 0x000fe20000000019 */
[----:B---3--:R-:W-:Y:S02]  /*0490*/  FADD R26, R19, -R0 ;  /* 0x80000000131a7221 */ /* 0x008fe40000000000 */
[----:B------:R-:W3:Y:S04]  /*04a0*/  LDG.E R19, desc[UR6][R12.64+0x4] ;  /* 0x000004060c137981 */ /* 0x000ee8000c1e1900 */
[----:B------:R-:W3:Y:S01]  /*04b0*/  LDG.E R0, desc[UR6][R14.64+0x4] ;  /* 0x000004060e007981 */ /* 0x000ee2000c1e1900 */
[----:B------:R-:W-:Y:S01]  /*04c0*/  FFMA R25, R26, R26, R25 ;  /* 0x0000001a1a197223 */ /* 0x000fe20000000019 */
[----:B------:R-:W-:-:S02]  /*04d0*/  VIADD R16, R16, 0x8 ;  /* 0x0000000810107836 */ /* 0x000fc40000000000 */
[----:B--2---:R-:W-:Y:S02]  /*04e0*/  FADD R26, R18, -R17 ;  /* 0x80000011121a7221 */ /* 0x004fe40000000000 */
[----:B------:R-:W2:Y:S02]  /*04f0*/  LDG.E R18, desc[UR6][R12.64+0x8] ;  /* 0x000008060c127981 */ /* 0x000ea4000c1e1900 */
[----:B------:R-:W-:Y:S02]  /*0500*/  FFMA R25, R26, R26, R25 ;  /* 0x0000001a1a197223 */ /* 0x000fe40000000019 */
[----:B------:R-:W2:Y:S01]  /*0510*/  LDG.E R17, desc[UR6][R14.64+0x8] ;  /* 0x000008060e117981 */ /* 0x000ea2000c1e1900 */
[----:B---3--:R-:W-:-:S03]  /*0520*/  FADD R26, R19, -R0 ;  /* 0x80000000131a7221 */ /* 0x008fc60000000000 */
[----:B------:R0:W3:Y:S04]  /*0530*/  LDG.E R19, desc[UR6][R12.64+0xc] ;  /* 0x00000c060c137981 */ /* 0x0000e8000c1e1900 */
[----:B------:R1:W3:Y:S01]  /*0540*/  LDG.E R0, desc[UR6][R14.64+0xc] ;  /* 0x00000c060e007981 */ /* 0x0002e2000c1e1900 */
[----:B------:R-:W-:Y:S01]  /*0550*/  ISETP.NE.AND P0, PT, R16, RZ, PT ;  /* 0x000000ff1000720c */ /* 0x000fe20003f05270 */
[----:B------:R-:W-:Y:S01]  /*0560*/  FFMA R25, R26, R26, R25 ;  /* 0x0000001a1a197223 */ /* 0x000fe20000000019 */
        /* <DEDUP_REMOVED lines=8> */
[----:B------:R-:W-:Y:S06]  /*05f0*/  @P0 BRA `(.L_x_28) ;  /* 0xfffffffc00640947 */ /* 0x000fec000383ffff */
[----:B------:R-:W-:-:S07]  /*0600*/  IMAD.MOV.U32 R25, RZ, RZ, R6 ;  /* 0x000000ffff197224 */ /* 0x000fce00078e0006 */
.L_x_27:
[----:B------:R-:W-:-:S13]  /*0610*/  ISETP.NE.AND P0, PT, R8, RZ, PT ;  /* 0x000000ff0800720c */ /* 0x000fda0003f05270 */
[----:B------:R-:W-:Y:S05]  /*0620*/  @!P0 BRA `(.L_x_29) ;  /* 0x0000000400088947 */ /* 0x000fea0003800000 */
[----:B------:R-:W-:Y:S01]  /*0630*/  VIADD R12, R8, 0xffffffff ;  /* 0xffffffff080c7836 */ /* 0x000fe20000000000 */
[----:B------:R-:W-:-:S04]  /*0640*/  ISETP.NE.AND P1, PT, R7, RZ, PT ;  /* 0x000000ff0700720c */ /* 0x000fc80003f25270 */
[----:B------:R-:W-:-:S13]  /*0650*/  ISETP.GE.U32.AND P0, PT, R12, 0x3, PT ;  /* 0x000000030c00780c */ /* 0x000fda0003f06070 */
[----:B------:R-:W-:Y:S05]  /*0660*/  @!P0 BRA `(.L_x_30) ;  /* 0x0000000000688947 */ /* 0x000fea0003800000 */
[----:B------:R-:W0:Y:S01]  /*0670*/  LDCU.128 UR8, c[0x0][0x380] ;  /* 0x00007000ff0877ac */ /* 0x000e220008000c00 */
[-C--:B------:R-:W-:Y:S02]  /*0680*/  IADD3 R15, P0, PT, R22, R25.reuse, RZ ;  /* 0x00000019160f7210 */ /* 0x080fe40007f1e0ff */
[----:B------:R-:W-:-:S03]  /*0690*/  IADD3 R13, P3, PT, R10, R25, RZ ;  /* 0x000000190a0d7210 */ /* 0x000fc60007f7e0ff */
[----:B------:R-:W-:Y:S02]  /*06a0*/  IMAD.X R18, RZ, RZ, R23, P0 ;  /* 0x000000ffff127224 */ /* 0x000fe400000e0617 */
[----:B------:R-:W-:Y:S01]  /*06b0*/  IMAD.X R16, RZ, RZ, R3, P3 ;  /* 0x000000ffff107224 */ /* 0x000fe200018e0603 */
        /* <DEDUP_REMOVED lines=10> */
[----:B------:R-:W5:Y:S01]  /*0760*/  LDG.E R17, desc[UR6][R14.64+0xc] ;  /* 0x00000c060e117981 */ /* 0x000f62000c1e1900 */
[----:B--2---:R-:W-:-:S03]  /*0770*/  FADD R19, R19, -R26 ;  /* 0x8000001a13137221 */ /* 0x004fc60000000000 */
[----:B------:R-:W5:Y:S01]  /*0780*/  LDG.E R26, desc[UR6][R12.64+0xc] ;  /* 0x00000c060c1a7981 */ /* 0x000f62000c1e1900 */
[----:B------:R-:W-:Y:S01]  /*0790*/  FFMA R0, R19, R19, R0 ;  /* 0x0000001313007223 */ /* 0x000fe20000000000 */
[----:B---3--:R-:W-:-:S04]  /*07a0*/  FADD R27, R18, -R27 ;  /* 0x8000001b121b7221 */ /* 0x008fc80000000000 */
[----:B------:R-:W-:Y:S01]  /*07b0*/  FFMA R0, R27, R27, R0 ;  /* 0x0000001b1b007223 */ /* 0x000fe20000000000 */
[----:B----4-:R-:W-:-:S04]  /*07c0*/  FADD R29, R16, -R29 ;  /* 0x8000001d101d7221 */ /* 0x010fc80000000000 */
[----:B------:R-:W-:Y:S01]  /*07d0*/  FFMA R0, R29, R29, R0 ;  /* 0x0000001d1d007223 */ /* 0x000fe20000000000 */
[----:B------:R-:W-:Y:S02]  /*07e0*/  VIADD R25, R25, 0x4 ;  /* 0x0000000419197836 */ /* 0x000fe40000000000 */
[----:B-----5:R-:W-:-:S04]  /*07f0*/  FADD R17, R17, -R26 ;  /* 0x8000001a11117221 */ /* 0x020fc80000000000 */
[----:B------:R-:W-:-:S07]  /*0800*/  FFMA R0, R17, R17, R0 ;  /* 0x0000001111007223 */ /* 0x000fce0000000000 */
.L_x_30:
[----:B------:R-:W-:Y:S05]  /*0810*/  @!P1 BRA `(.L_x_29) ;  /* 0x00000000008c9947 */ /* 0x000fea0003800000 */
[----:B------:R-:W0:Y:S01]  /*0820*/  LDC.64 R16, c[0x0][0x380] ;  /* 0x0000e000ff107b82 */ /* 0x000e220000000a00 */
[----:B------:R-:W-:-:S07]  /*0830*/  ISETP.NE.AND P0, PT, R7, 0x1, PT ;  /* 0x000000010700780c */ /* 0x000fce0003f05270 */
[----:B------:R-:W1:Y:S06]  /*0840*/  LDC.64 R12, c[0x0][0x388] ;  /* 0x0000e200ff0c7b82 */ /* 0x000e6c0000000a00 */
[----:B------:R-:W-:Y:S02]  /*0850*/  @P0 IADD3 R14, P1, PT, R22, R25, RZ ;  /* 0x00000019160e0210 */ /* 0x000fe40007f3e0ff */
[----:B------:R-:W2:Y:S03]  /*0860*/  LDC.64 R18, c[0x0][0x380] ;  /* 0x0000e000ff127b82 */ /* 0x000ea60000000a00 */
[----:B------:R-:W-:Y:S01]  /*0870*/  @P0 IMAD.X R15, RZ, RZ, R23, P1 ;  /* 0x000000ffff0f0224 */ /* 0x000fe200008e0617 */
[----:B------:R-:W-:-:S02]  /*0880*/  LOP3.LUT P1, RZ, R24, 0x1, RZ, 0xc0, !PT ;  /* 0x0000000118ff7812 */ /* 0x000fc4000782c0ff */
[----:B0-----:R-:W-:-:S04]  /*0890*/  @P0 LEA R16, P2, R14, R16, 0x2 ;  /* 0x000000100e100211 */ /* 0x001fc800078410ff */
[----:B------:R-:W-:Y:S02]  /*08a0*/  @P0 LEA.HI.X R17, R14, R17, R15, 0x2, P2 ;  /* 0x000000110e110211 */ /* 0x000fe400010f140f */
[----:B------:R-:W0:Y:S01]  /*08b0*/  LDC.64 R14, c[0x0][0x388] ;  /* 0x0000e200ff0e7b82 */ /* 0x000e220000000a00 */
[----:B------:R-:W-:Y:S02]  /*08c0*/  @P0 IADD3 R26, P2, PT, R10, R25, RZ ;  /* 0x000000190a1a0210 */ /* 0x000fe40007f5e0ff */
[----:B------:R-:W-:Y:S02]  /*08d0*/  @P0 IADD3 R25, PT, PT, R25, 0x2, RZ ;  /* 0x0000000219190810 */ /* 0x000fe40007ffe0ff */
[----:B-1----:R-:W-:Y:S01]  /*08e0*/  @P0 LEA R12, P3, R26, R12, 0x2 ;  /* 0x0000000c1a0c0211 */ /* 0x002fe200078610ff */
[----:B------:R-:W-:-:S05]  /*08f0*/  @P0 IMAD.X R24, RZ, RZ, R3, P2 ;  /* 0x000000ffff180224 */ /* 0x000fca00010e0603 */
[----:B------:R-:W-:Y:S02]  /*0900*/  @P0 LEA.HI.X R13, R26, R13, R24, 0x2, P3 ;  /* 0x0000000d1a0d0211 */ /* 0x000fe400018f1418 */
[-C--:B------:R-:W-:Y:S02]  /*0910*/  @P1 IADD3 R24, P2, PT, R22, R25.reuse, RZ ;  /* 0x0000001916181210 */ /* 0x080fe40007f5e0ff */
[----:B------:R-:W-:Y:S01]  /*0920*/  @P1 IADD3 R22, P3, PT, R10, R25, RZ ;  /* 0x000000190a161210 */ /* 0x000fe20007f7e0ff */
[----:B------:R-:W3:Y:S02]  /*0930*/  @P0 LDG.E R28, desc[UR6][R12.64+0x4] ;  /* 0x000004060c1c0981 */ /* 0x000ee4000c1e1900 */
[----:B------:R-:W-:Y:S01]  /*0940*/  @P1 IMAD.X R26, RZ, RZ, R23, P2 ;  /* 0x000000ffff1a1224 */ /* 0x000fe200010e0617 */
[C---:B--2---:R-:W-:Y:S01]  /*0950*/  @P1 LEA R18, P2, R24.reuse, R18, 0x2 ;  /* 0x0000001218121211 */ /* 0x044fe200078410ff */
[----:B------:R-:W2:Y:S03]  /*0960*/  @P0 LDG.E R23, desc[UR6][R16.64] ;  /* 0x0000000610170981 */ /* 0x000ea6000c1e1900 */
[----:B------:R-:W-:Y:S01]  /*0970*/  @P1 LEA.HI.X R19, R24, R19, R26, 0x2, P2 ;  /* 0x0000001318131211 */ /* 0x000fe200010f141a */
[----:B------:R-:W-:Y:S01]  /*0980*/  @P1 IMAD.X R24, RZ, RZ, R3, P3 ;  /* 0x000000ffff181224 */ /* 0x000fe200018e0603 */
[C---:B0-----:R-:W-:Y:S01]  /*0990*/  @P1 LEA R14, P2, R22.reuse, R14, 0x2 ;  /* 0x0000000e160e1211 */ /* 0x041fe200078410ff */
[----:B------:R-:W2:Y:S03]  /*09a0*/  @P0 LDG.E R26, desc[UR6][R12.64] ;  /* 0x000000060c1a0981 */ /* 0x000ea6000c1e1900 */
[----:B------:R-:W-:Y:S01]  /*09b0*/  @P1 LEA.HI.X R15, R22, R15, R24, 0x2, P2 ;  /* 0x0000000f160f1211 */ /* 0x000fe200010f1418 */
[----:B------:R-:W3:Y:S04]  /*09c0*/  @P0 LDG.E R25, desc[UR6][R16.64+0x4] ;  /* 0x0000040610190981 */ /* 0x000ee8000c1e1900 */
[----:B------:R-:W4:Y:S04]  /*09d0*/  @P1 LDG.E R18, desc[UR6][R18.64] ;  /* 0x0000000612121981 */ /* 0x000f28000c1e1900 */
[----:B------:R-:W4:Y:S01]  /*09e0*/  @P1 LDG.E R15, desc[UR6][R14.64] ;  /* 0x000000060e0f1981 */ /* 0x000f22000c1e1900 */
[----:B--2---:R-:W-:Y:S01]  /*09f0*/  @P0 FADD R23, R23, -R26 ;  /* 0x8000001a17170221 */ /* 0x004fe20000000000 */
[----:B---3--:R-:W-:-:S03]  /*0a00*/  @P0 FADD R28, R25, -R28 ;  /* 0x8000001c191c0221 */ /* 0x008fc60000000000 */
[----:B------:R-:W-:-:S04]  /*0a10*/  @P0 FFMA R23, R23, R23, R0 ;  /* 0x0000001717170223 */ /* 0x000fc80000000000 */
[----:B------:R-:W-:Y:S01]  /*0a20*/  @P0 FFMA R0, R28, R28, R23 ;  /* 0x0000001c1c000223 */ /* 0x000fe20000000017 */
[----:B----4-:R-:W-:-:S04]  /*0a30*/  @P1 FADD R17, R18, -R15 ;  /* 0x8000000f12111221 */ /* 0x010fc80000000000 */
[----:B------:R-:W-:-:S07]  /*0a40*/  @P1 FFMA R0, R17, R17, R0 ;  /* 0x0000001111001223 */ /* 0x000fce0000000000 */
.L_x_29:
[----:B------:R-:W-:-:S04]  /*0a50*/  FSETP.GEU.AND P0, PT, R0, R5, PT ;  /* 0x000000050000720b */ /* 0x000fc80003f0e000 */
[----:B------:R-:W-:Y:S02]  /*0a60*/  FSEL R5, R0, R5, !P0 ;  /* 0x0000000500057208 */ /* 0x000fe40004000000 */
[----:B------:R-:W-:-:S07]  /*0a70*/  SEL R9, R4, R9, !P0 ;  /* 0x0000000904097207 */ /* 0x000fce0004000000 */
.L_x_26:
[----:B------:R-:W-:Y:S05]  /*0a80*/  BSYNC.RECONVERGENT B0 ;  /* 0x0000000000007941 */ /* 0x000fea0003800200 */
.L_x_25:
[----:B------:R-:W0:Y:S01]  /*0a90*/  LDCU UR4, c[0x0][0x39c] ;  /* 0x00007380ff0477ac */ /* 0x000e220008000800 */
[----:B------:R-:W-:-:S05]  /*0aa0*/  VIADD R4, R4, 0x1 ;  /* 0x0000000104047836 */ /* 0x000fca0000000000 */
[----:B0-----:R-:W-:-:S13]  /*0ab0*/  ISETP.NE.AND P0, PT, R4, UR4, PT ;  /* 0x0000000404007c0c */ /* 0x001fda000bf05270 */
[----:B------:R-:W-:Y:S05]  /*0ac0*/  @!P0 BRA `(.L_x_23) ;  /* 0x0000000000c48947 */ /* 0x000fea0003800000 */
[----:B------:R-:W-:Y:S05]  /*0ad0*/  BRA `(.L_x_31) ;  /* 0xfffffff400c87947 */ /* 0x000fea000383ffff */
.L_x_24:
[----:B------:R-:W-:Y:S01]  /*0ae0*/  UISETP.GE.U32.AND UP0, UPT, UR4, 0x4, UPT ;  /* 0x000000040400788c */ /* 0x000fe2000bf06070 */
[----:B------:R-:W-:Y:S01]  /*0af0*/  IMAD.MOV.U32 R0, RZ, RZ, 0x7f7fffff ;  /* 0x7f7fffffff007424 */ /* 0x000fe200078e00ff */
[----:B------:R-:W-:Y:S01]  /*0b00*/  ULOP3.LUT UR5, UR4, 0x3, URZ, 0xc0, !UPT ;  /* 0x0000000304057892 */ /* 0x000fe2000f8ec0ff */
[----:B------:R-:W-:Y:S02]  /*0b10*/  IMAD.MOV.U32 R2, RZ, RZ, RZ ;  /* 0x000000ffff027224 */ /* 0x000fe400078e00ff */
[----:B------:R-:W-:Y:S01]  /*0b20*/  IMAD.MOV.U32 R9, RZ, RZ, RZ ;  /* 0x000000ffff097224 */ /* 0x000fe200078e00ff */
[----:B------:R-:W-:-:S03]  /*0b30*/  UISETP.NE.AND UP1, UPT, UR5, URZ, UPT ;  /* 0x000000ff0500728c */ /* 0x000fc6000bf25270 */
[----:B------:R-:W-:Y:S08]  /*0b40*/  BRA.U !UP0, `(.L_x_32) ;  /* 0x0000000108747547 */ /* 0x000ff0000b800000 */
[----:B------:R-:W0:Y:S01]  /*0b50*/  LDCU UR8, c[0x0][0x3a8] ;  /* 0x00007500ff0877ac */ /* 0x000e220008000800 */
[----:B------:R-:W-:Y:S02]  /*0b60*/  HFMA2 R9, -RZ, RZ, 0, 0 ;  /* 0x00000000ff097431 */ /* 0x000fe400000001ff */
[----:B------:R-:W-:Y:S01]  /*0b70*/  IMAD.MOV.U32 R0, RZ, RZ, 0x7f7fffff ;  /* 0x7f7fffffff007424 */ /* 0x000fe200078e00ff */
[----:B------:R-:W-:Y:S01]  /*0b80*/  ULOP3.LUT UR4, UR4, 0x7ffffffc, URZ, 0xc0, !UPT ;  /* 0x7ffffffc04047892 */ /* 0x000fe2000f8ec0ff */
[----:B------:R-:W-:-:S05]  /*0b90*/  IMAD.MOV.U32 R3, RZ, RZ, RZ ;  /* 0x000000ffff037224 */ /* 0x000fca00078e00ff */
[----:B------:R-:W-:Y:S01]  /*0ba0*/  IMAD.U32 R2, RZ, RZ, UR4 ;  /* 0x00000004ff027e24 */ /* 0x000fe2000f8e00ff */
[----:B0-----:R-:W-:-:S13]  /*0bb0*/  ISETP.NE.AND P0, PT, RZ, UR8, PT ;  /* 0x00000008ff007c0c */ /* 0x001fda000bf05270 */
.L_x_33:
[CC--:B------:R-:W-:Y:S01]  /*0bc0*/  ISETP.EQ.AND P5, PT, R3.reuse, R20.reuse, P0 ;  /* 0x000000140300720c */ /* 0x0c0fe200007a2270 */
[C---:B------:R-:W-:Y:S01]  /*0bd0*/  VIADD R5, R3.reuse, 0x1 ;  /* 0x0000000103057836 */ /* 0x040fe20000000000 */
[----:B------:R-:W-:Y:S01]  /*0be0*/  FSETP.GT.AND P6, PT, R0, RZ, PT ;  /* 0x000000ff0000720b */ /* 0x000fe20003fc4000 */
[C---:B------:R-:W-:Y:S02]  /*0bf0*/  VIADD R7, R3.reuse, 0x2 ;  /* 0x0000000203077836 */ /* 0x040fe40000000000 */
[----:B------:R-:W-:Y:S01]  /*0c00*/  VIADD R13, R3, 0x3 ;  /* 0x00000003030d7836 */ /* 0x000fe20000000000 */
[-C--:B------:R-:W-:Y:S02]  /*0c10*/  ISETP.EQ.AND P4, PT, R5, R20.reuse, P0 ;  /* 0x000000140500720c */ /* 0x080fe40000782270 */
[-C--:B------:R-:W-:Y:S02]  /*0c20*/  ISETP.EQ.AND P2, PT, R7, R20.reuse, P0 ;  /* 0x000000140700720c */ /* 0x080fe40000742270 */
[----:B------:R-:W-:-:S03]  /*0c30*/  ISETP.EQ.AND P1, PT, R13, R20, P0 ;  /* 0x000000140d00720c */ /* 0x000fc60000722270 */
[----:B------:R-:W-:Y:S02]  /*0c40*/  @!P5 FSEL R0, R0, RZ, !P6 ;  /* 0x000000ff0000d208 */ /* 0x000fe40007000000 */
[C---:B------:R-:W-:Y:S01]  /*0c50*/  @!P5 SEL R9, R3.reuse, R9, P6 ;  /* 0x000000090309d207 */ /* 0x040fe20003000000 */
[----:B------:R-:W-:Y:S01]  /*0c60*/  VIADD R3, R3, 0x4 ;  /* 0x0000000403037836 */ /* 0x000fe20000000000 */
[----:B------:R-:W-:-:S04]  /*0c70*/  FSETP.GT.AND P3, PT, R0, RZ, PT ;  /* 0x000000ff0000720b */ /* 0x000fc80003f64000 */
[----:B------:R-:W-:Y:S02]  /*0c80*/  @!P4 FSEL R0, R0, RZ, !P3 ;  /* 0x000000ff0000c208 */ /* 0x000fe40005800000 */
[----:B------:R-:W-:Y:S02]  /*0c90*/  @!P4 SEL R9, R5, R9, P3 ;  /* 0x000000090509c207 */ /* 0x000fe40001800000 */
[----:B------:R-:W-:-:S04]  /*0ca0*/  FSETP.GT.AND P5, PT, R0, RZ, PT ;  /* 0x000000ff0000720b */ /* 0x000fc80003fa4000 */
[----:B------:R-:W-:Y:S02]  /*0cb0*/  @!P2 FSEL R0, R0, RZ, !P5 ;  /* 0x000000ff0000a208 */ /* 0x000fe40006800000 */
[----:B------:R-:W-:Y:S02]  /*0cc0*/  @!P2 SEL R9, R7, R9, P5 ;  /* 0x000000090709a207 */ /* 0x000fe40002800000 */
[----:B------:R-:W-:Y:S02]  /*0cd0*/  ISETP.NE.AND P2, PT, R3, R2, PT ;  /* 0x000000020300720c */ /* 0x000fe40003f45270 */
[----:B------:R-:W-:-:S04]  /*0ce0*/  FSETP.GT.AND P3, PT, R0, RZ, PT ;  /* 0x000000ff0000720b */ /* 0x000fc80003f64000 */
[----:B------:R-:W-:Y:S02]  /*0cf0*/  @!P1 FSEL R0, R0, RZ, !P3 ;  /* 0x000000ff00009208 */ /* 0x000fe40005800000 */
[----:B------:R-:W-:-:S05]  /*0d00*/  @!P1 SEL R9, R13, R9, P3 ;  /* 0x000000090d099207 */ /* 0x000fca0001800000 */
[----:B------:R-:W-:Y:S05]  /*0d10*/  @P2 BRA `(.L_x_33) ;  /* 0xfffffffc00a82947 */ /* 0x000fea000383ffff */
.L_x_32:
[----:B------:R-:W-:Y:S05]  /*0d20*/  BRA.U !UP1, `(.L_x_23) ;  /* 0x00000001092c7547 */ /* 0x000fea000b800000 */
[----:B------:R-:W0:Y:S01]  /*0d30*/  LDCU UR8, c[0x0][0x3a8] ;  /* 0x00007500ff0877ac */ /* 0x000e220008000800 */
[----:B------:R-:W-:-:S05]  /*0d40*/  UMOV UR4, URZ ;  /* 0x000000ff00047c82 */ /* 0x000fca0008000000 */
.L_x_34:
[----:B------:R-:W-:Y:S01]  /*0d50*/  ISETP.NE.AND P0, PT, R2, R20, PT ;  /* 0x000000140200720c */ /* 0x000fe20003f05270 */
[----:B------:R-:W-:Y:S01]  /*0d60*/  UIADD3 UR4, UPT, UPT, UR4, 0x1, URZ ;  /* 0x0000000104047890 */ /* 0x000fe2000fffe0ff */
[----:B------:R-:W-:Y:S02]  /*0d70*/  FSETP.GT.AND P1, PT, R0, RZ, PT ;  /* 0x000000ff0000720b */ /* 0x000fe40003f24000 */
[----:B0-----:R-:W-:Y:S01]  /*0d80*/  ISETP.NE.AND P0, PT, RZ, UR8, !P0 ;  /* 0x00000008ff007c0c */ /* 0x001fe2000c705270 */
[----:B------:R-:W-:-:S12]  /*0d90*/  UISETP.NE.AND UP0, UPT, UR4, UR5, UPT ;  /* 0x000000050400728c */ /* 0x000fd8000bf05270 */
[C---:B------:R-:W-:Y:S01]  /*0da0*/  @!P0 SEL R9, R2.reuse, R9, P1 ;  /* 0x0000000902098207 */ /* 0x040fe20000800000 */
[----:B------:R-:W-:Y:S01]  /*0db0*/  VIADD R2, R2, 0x1 ;  /* 0x0000000102027836 */ /* 0x000fe20000000000 */
[----:B------:R-:W-:Y:S01]  /*0dc0*/  @!P0 FSEL R0, R0, RZ, !P1 ;  /* 0x000000ff00008208 */ /* 0x000fe20004800000 */
[----:B------:R-:W-:Y:S06]  /*0dd0*/  BRA.U UP0, `(.L_x_34) ;  /* 0xfffffffd00dc7547 */ /* 0x000fec000b83ffff */
.L_x_23:
[----:B------:R-:W0:Y:S02]  /*0de0*/  LDC.64 R2, c[0x0][0x390] ;  /* 0x0000e400ff027b82 */ /* 0x000e240000000a00 */
[----:B0-----:R-:W-:-:S05]  /*0df0*/  IMAD.WIDE R2, R11, 0x4, R2 ;  /* 0x000000040b027825 */ /* 0x001fca00078e0202 */
[----:B------:R-:W-:Y:S01]  /*0e00*/  STG.E desc[UR6][R2.64], R9 ;  /* 0x0000000902007986 */ /* 0x000fe2000c101906 */
[----:B------:R-:W-:Y:S05]  /*0e10*/  EXIT ;  /* 0x000000000000794d */ /* 0x000fea0003800000 */
.L_x_35:
        /* <DEDUP_REMOVED lines=14> */
.L_x_37:


//--------------------- .nv.shared.reserved.0     --------------------------
	.section	.nv.shared.reserved.0,"aw",@nobits
	.weak		__nv_reservedSMEM_offset_0_alias
	.size		__nv_reservedSMEM_offset_0_alias, 0, 64
	.other		__nv_reservedSMEM_offset_0_alias,@"STO_CUDA_RESERVED_SHARED STV_DEFAULT"
__nv_reservedSMEM_offset_0_alias:
	.zero		0
	.zero		64


//--------------------- .nv.constant0._Z41findFirstAndSecondNearestFeatureIdxKernelPfS_PiS_iiiii --------------------------
	.section	.nv.constant0._Z41findFirstAndSecondNearestFeatureIdxKernelPfS_PiS_iiiii,"a",@progbits
	.sectionflags	@""
	.align	4
.nv.constant0._Z41findFirstAndSecondNearestFeatureIdxKernelPfS_PiS_iiiii:
	.zero		948


//--------------------- .nv.constant0._Z27findNearestFeatureIdxKernelPfS_Piiiiii --------------------------
	.section	.nv.constant0._Z27findNearestFeatureIdxKernelPfS_Piiiiii,"a",@progbits
	.sectionflags	@""
	.align	4
.nv.constant0._Z27findNearestFeatureIdxKernelPfS_Piiiiii:
	.zero		940


//--------------------- SYMBOLS --------------------------

	.type		.nv.reservedSmem.offset0,@object
	.size		.nv.reservedSmem.offset0,0x4
